	.target	sm_100a

	.elftype	@"ET_EXEC"


//--------------------- .note.nv.tkinfo           --------------------------
	.section	.note.nv.tkinfo,"",@"SHT_NOTE"
	.sectionflags	@"SHF_NOTE_NV_TKINFO"
	.tkinfo
        /*0018*/ 	.word	0x00000002
        /*0030*/ 	.string	""
        /*0030*/ 	.string	"ptxas"
        /*0030*/ 	.string	"Cuda compilation tools, release 13.0, V13.0.88"
        /*0030*/ 	.string	"Build cuda_13.0.r13.0/compiler.36424714_0"
        /*0030*/ 	.string	"-arch sm_100a -m 64 "



//--------------------- .note.nv.cuinfo           --------------------------
	.section	.note.nv.cuinfo,"",@"SHT_NOTE"
	.sectionflags	@"SHF_NOTE_NV_CUINFO"
        /*0018*/ 	.short	0x0002
        /*001a*/ 	.short	0x0064
        /*001c*/ 	.short	0x0082
	.zero		2


//--------------------- .nv.info                  --------------------------
	.section	.nv.info,"",@"SHT_CUDA_INFO"
	.align	4


	//----- nvinfo : EIATTR_REGCOUNT
	.align		4
        /*0000*/ 	.byte	0x04, 0x2f
        /*0002*/ 	.short	(.L_19 - .L_18)
	.align		4
.L_18:
        /*0004*/ 	.word	index@(_ZN7cutlass13device_kernelINS_4conv6kernel13ConvUniversalINS1_16ConvProblemShapeILNS1_8OperatorE0ELi2EEENS1_10collective14CollectiveConvINS1_47MainloopSm100TmaUmmaWarpSpecializedImplicitGemmILS5_0ELi16ELi2ELi1ELi2EN4cute5tupleIJNSA_1CILi2EEENSC_ILi1EEESE_EEEEENSB_IJNSC_ILi256EEENSC_ILi128EEENSB_IJNSC_ILi32EEEEEEEEENS_10bfloat16_tESM_NSA_8TiledMMAINSA_8MMA_AtomIJNSA_26SM100_MMA_F16BF16_2x1SM_SSISM_SM_fLi256ELi128ELNSA_4UMMA5MajorE0ELSR_0ELNSQ_7ScaleInE0ELSS_0EEEEEENSA_6LayoutINSB_IJSE_SE_SE_EEENSB_IJNSC_ILi0EEESX_SX_EEEEENSB_IJNSA_10UnderscoreES10_S10_EEEEENS7_6detail27Sm100ImplicitGemmTileTraitsINSA_25SM100_TMA_2SM_LOAD_IM2COLENSA_14ComposedLayoutINSA_7SwizzleILi2ELi4ELi3EEENSA_18smem_ptr_flag_bitsILi16EEENSV_INSB_IJNSC_ILi8EEESJ_EEENSB_IJSJ_SE_EEEEEEEvEENS14_INSA_18SM100_TMA_2SM_LOADES1F_vEEEENS_8epilogue10collective18CollectiveEpilogueINS1K_23Sm100TmaWarpSpecializedILi4ELi2ELi32ELb1ELb0EEEJNSB_IJSI_SI_SK_EEENSB_IJNSV_ISI_SE_EENSV_ISJ_SE_EEEEESM_NSB_IJNSB_IJlllEEESE_SX_EEESM_S1U_NS1K_6fusion15FusionCallbacksIS1O_NS1V_17LinearCombinationISM_fSM_fLNS_15FloatRoundStyleE2EEES1P_S1S_JEEENSA_5SM1004TMEM4LOAD26SM100_TMEM_LOAD_32dp32b32xENSA_20SM90_TMA_LOAD_IM2COLES1F_NSA_39AutoVectorizingCopyWithAssumedAlignmentILi128EEENSA_21SM90_TMA_STORE_IM2COLES1F_S27_S27_EEEvvEEEEvNT_6ParamsE)
        /*0008*/ 	.word	0x0000007e


	//----- nvinfo : EIATTR_FRAME_SIZE
	.align		4
.L_19:
        /*000c*/ 	.byte	0x04, 0x11
        /*000e*/ 	.short	(.L_21 - .L_20)
	.align		4
.L_20:
        /*0010*/ 	.word	index@($__internal_2_$__cuda_sm10x_tcgen05_guardrail_trap_unallocated_columns_being_dealloced)
        /*0014*/ 	.word	0x00000008


	//----- nvinfo : EIATTR_FRAME_SIZE
	.align		4
.L_21:
        /*0018*/ 	.byte	0x04, 0x11
        /*001a*/ 	.short	(.L_23 - .L_22)
	.align		4
.L_22:
        /*001c*/ 	.word	index@($__internal_1_$__cuda_sm10x_tcgen05_guardrail_trap_phase_invalid_during_alloc)
        /*0020*/ 	.word	0x00000008


	//----- nvinfo : EIATTR_FRAME_SIZE
	.align		4
.L_23:
        /*0024*/ 	.byte	0x04, 0x11
        /*0026*/ 	.short	(.L_25 - .L_24)
	.align		4
.L_24:
        /*0028*/ 	.word	index@($__internal_0_$__cuda_sm10x_tcgen05_guardrail_trap_col_being_dealloced_not_returned_by_alloc)
        /*002c*/ 	.word	0x00000008


	//----- nvinfo : EIATTR_FRAME_SIZE
	.align		4
.L_25:
        /*0030*/ 	.byte	0x04, 0x11
        /*0032*/ 	.short	(.L_27 - .L_26)
	.align		4
.L_26:
        /*0034*/ 	.word	index@(_ZN7cutlass13device_kernelINS_4conv6kernel13ConvUniversalINS1_16ConvProblemShapeILNS1_8OperatorE0ELi2EEENS1_10collective14CollectiveConvINS1_47MainloopSm100TmaUmmaWarpSpecializedImplicitGemmILS5_0ELi16ELi2ELi1ELi2EN4cute5tupleIJNSA_1CILi2EEENSC_ILi1EEESE_EEEEENSB_IJNSC_ILi256EEENSC_ILi128EEENSB_IJNSC_ILi32EEEEEEEEENS_10bfloat16_tESM_NSA_8TiledMMAINSA_8MMA_AtomIJNSA_26SM100_MMA_F16BF16_2x1SM_SSISM_SM_fLi256ELi128ELNSA_4UMMA5MajorE0ELSR_0ELNSQ_7ScaleInE0ELSS_0EEEEEENSA_6LayoutINSB_IJSE_SE_SE_EEENSB_IJNSC_ILi0EEESX_SX_EEEEENSB_IJNSA_10UnderscoreES10_S10_EEEEENS7_6detail27Sm100ImplicitGemmTileTraitsINSA_25SM100_TMA_2SM_LOAD_IM2COLENSA_14ComposedLayoutINSA_7SwizzleILi2ELi4ELi3EEENSA_18smem_ptr_flag_bitsILi16EEENSV_INSB_IJNSC_ILi8EEESJ_EEENSB_IJSJ_SE_EEEEEEEvEENS14_INSA_18SM100_TMA_2SM_LOADES1F_vEEEENS_8epilogue10collective18CollectiveEpilogueINS1K_23Sm100TmaWarpSpecializedILi4ELi2ELi32ELb1ELb0EEEJNSB_IJSI_SI_SK_EEENSB_IJNSV_ISI_SE_EENSV_ISJ_SE_EEEEESM_NSB_IJNSB_IJlllEEESE_SX_EEESM_S1U_NS1K_6fusion15FusionCallbacksIS1O_NS1V_17LinearCombinationISM_fSM_fLNS_15FloatRoundStyleE2EEES1P_S1S_JEEENSA_5SM1004TMEM4LOAD26SM100_TMEM_LOAD_32dp32b32xENSA_20SM90_TMA_LOAD_IM2COLES1F_NSA_39AutoVectorizingCopyWithAssumedAlignmentILi128EEENSA_21SM90_TMA_STORE_IM2COLES1F_S27_S27_EEEvvEEEEvNT_6ParamsE)
        /*0038*/ 	.word	0x00000008


	//----- nvinfo : EIATTR_MIN_STACK_SIZE
	.align		4
.L_27:
        /*003c*/ 	.byte	0x04, 0x12
        /*003e*/ 	.short	(.L_29 - .L_28)
	.align		4
.L_28:
        /*0040*/ 	.word	index@(_ZN7cutlass13device_kernelINS_4conv6kernel13ConvUniversalINS1_16ConvProblemShapeILNS1_8OperatorE0ELi2EEENS1_10collective14CollectiveConvINS1_47MainloopSm100TmaUmmaWarpSpecializedImplicitGemmILS5_0ELi16ELi2ELi1ELi2EN4cute5tupleIJNSA_1CILi2EEENSC_ILi1EEESE_EEEEENSB_IJNSC_ILi256EEENSC_ILi128EEENSB_IJNSC_ILi32EEEEEEEEENS_10bfloat16_tESM_NSA_8TiledMMAINSA_8MMA_AtomIJNSA_26SM100_MMA_F16BF16_2x1SM_SSISM_SM_fLi256ELi128ELNSA_4UMMA5MajorE0ELSR_0ELNSQ_7ScaleInE0ELSS_0EEEEEENSA_6LayoutINSB_IJSE_SE_SE_EEENSB_IJNSC_ILi0EEESX_SX_EEEEENSB_IJNSA_10UnderscoreES10_S10_EEEEENS7_6detail27Sm100ImplicitGemmTileTraitsINSA_25SM100_TMA_2SM_LOAD_IM2COLENSA_14ComposedLayoutINSA_7SwizzleILi2ELi4ELi3EEENSA_18smem_ptr_flag_bitsILi16EEENSV_INSB_IJNSC_ILi8EEESJ_EEENSB_IJSJ_SE_EEEEEEEvEENS14_INSA_18SM100_TMA_2SM_LOADES1F_vEEEENS_8epilogue10collective18CollectiveEpilogueINS1K_23Sm100TmaWarpSpecializedILi4ELi2ELi32ELb1ELb0EEEJNSB_IJSI_SI_SK_EEENSB_IJNSV_ISI_SE_EENSV_ISJ_SE_EEEEESM_NSB_IJNSB_IJlllEEESE_SX_EEESM_S1U_NS1K_6fusion15FusionCallbacksIS1O_NS1V_17LinearCombinationISM_fSM_fLNS_15FloatRoundStyleE2EEES1P_S1S_JEEENSA_5SM1004TMEM4LOAD26SM100_TMEM_LOAD_32dp32b32xENSA_20SM90_TMA_LOAD_IM2COLES1F_NSA_39AutoVectorizingCopyWithAssumedAlignmentILi128EEENSA_21SM90_TMA_STORE_IM2COLES1F_S27_S27_EEEvvEEEEvNT_6ParamsE)
        /*0044*/ 	.word	0x00000008
.L_29:


//--------------------- .nv.compat                --------------------------
	.section	.nv.compat,"",@"SHT_CUDA_COMPAT_INFO"
	.align	4
        /*0000*/ 	.byte	0x02, 0x09, 0x01, 0x00, 0x02, 0x02, 0x02, 0x00, 0x02, 0x05, 0x05, 0x00, 0x03, 0x07, 0x01, 0x01
        /*0010*/ 	.byte	0x02, 0x03, 0x01, 0x00, 0x02, 0x06, 0x01, 0x00, 0x04, 0x0b, 0x08, 0x00, 0x09, 0x00, 0x00, 0x00
        /*0020*/ 	.byte	0x00, 0x00, 0x00, 0x00


//--------------------- .nv.info._ZN7cutlass13device_kernelINS_4conv6kernel13ConvUniversalINS1_16ConvProblemShapeILNS1_8OperatorE0ELi2EEENS1_10collective14CollectiveConvINS1_47MainloopSm100TmaUmmaWarpSpecializedImplicitGemmILS5_0ELi16ELi2ELi1ELi2EN4cute5tupleIJNSA_1CILi2EEENSC_ILi1EEESE_EEEEENSB_IJNSC_ILi256EEENSC_ILi128EEENSB_IJNSC_ILi32EEEEEEEEENS_10bfloat16_tESM_NSA_8TiledMMAINSA_8MMA_AtomIJNSA_26SM100_MMA_F16BF16_2x1SM_SSISM_SM_fLi256ELi128ELNSA_4UMMA5MajorE0ELSR_0ELNSQ_7ScaleInE0ELSS_0EEEEEENSA_6LayoutINSB_IJSE_SE_SE_EEENSB_IJNSC_ILi0EEESX_SX_EEEEENSB_IJNSA_10UnderscoreES10_S10_EEEEENS7_6detail27Sm100ImplicitGemmTileTraitsINSA_25SM100_TMA_2SM_LOAD_IM2COLENSA_14ComposedLayoutINSA_7SwizzleILi2ELi4ELi3EEENSA_18smem_ptr_flag_bitsILi16EEENSV_INSB_IJNSC_ILi8EEESJ_EEENSB_IJSJ_SE_EEEEEEEvEENS14_INSA_18SM100_TMA_2SM_LOADES1F_vEEEENS_8epilogue10collective18CollectiveEpilogueINS1K_23Sm100TmaWarpSpecializedILi4ELi2ELi32ELb1ELb0EEEJNSB_IJSI_SI_SK_EEENSB_IJNSV_ISI_SE_EENSV_ISJ_SE_EEEEESM_NSB_IJNSB_IJlllEEESE_SX_EEESM_S1U_NS1K_6fusion15FusionCallbacksIS1O_NS1V_17LinearCombinationISM_fSM_fLNS_15FloatRoundStyleE2EEES1P_S1S_JEEENSA_5SM1004TMEM4LOAD26SM100_TMEM_LOAD_32dp32b32xENSA_20SM90_TMA_LOAD_IM2COLES1F_NSA_39AutoVectorizingCopyWithAssumedAlignmentILi128EEENSA_21SM90_TMA_STORE_IM2COLES1F_S27_S27_EEEvvEEEEvNT_6ParamsE --------------------------
	.section	.nv.info._ZN7cutlass13device_kernelINS_4conv6kernel13ConvUniversalINS1_16ConvProblemShapeILNS1_8OperatorE0ELi2EEENS1_10collective14CollectiveConvINS1_47MainloopSm100TmaUmmaWarpSpecializedImplicitGemmILS5_0ELi16ELi2ELi1ELi2EN4cute5tupleIJNSA_1CILi2EEENSC_ILi1EEESE_EEEEENSB_IJNSC_ILi256EEENSC_ILi128EEENSB_IJNSC_ILi32EEEEEEEEENS_10bfloat16_tESM_NSA_8TiledMMAINSA_8MMA_AtomIJNSA_26SM100_MMA_F16BF16_2x1SM_SSISM_SM_fLi256ELi128ELNSA_4UMMA5MajorE0ELSR_0ELNSQ_7ScaleInE0ELSS_0EEEEEENSA_6LayoutINSB_IJSE_SE_SE_EEENSB_IJNSC_ILi0EEESX_SX_EEEEENSB_IJNSA_10UnderscoreES10_S10_EEEEENS7_6detail27Sm100ImplicitGemmTileTraitsINSA_25SM100_TMA_2SM_LOAD_IM2COLENSA_14ComposedLayoutINSA_7SwizzleILi2ELi4ELi3EEENSA_18smem_ptr_flag_bitsILi16EEENSV_INSB_IJNSC_ILi8EEESJ_EEENSB_IJSJ_SE_EEEEEEEvEENS14_INSA_18SM100_TMA_2SM_LOADES1F_vEEEENS_8epilogue10collective18CollectiveEpilogueINS1K_23Sm100TmaWarpSpecializedILi4ELi2ELi32ELb1ELb0EEEJNSB_IJSI_SI_SK_EEENSB_IJNSV_ISI_SE_EENSV_ISJ_SE_EEEEESM_NSB_IJNSB_IJlllEEESE_SX_EEESM_S1U_NS1K_6fusion15FusionCallbacksIS1O_NS1V_17LinearCombinationISM_fSM_fLNS_15FloatRoundStyleE2EEES1P_S1S_JEEENSA_5SM1004TMEM4LOAD26SM100_TMEM_LOAD_32dp32b32xENSA_20SM90_TMA_LOAD_IM2COLES1F_NSA_39AutoVectorizingCopyWithAssumedAlignmentILi128EEENSA_21SM90_TMA_STORE_IM2COLES1F_S27_S27_EEEvvEEEEvNT_6ParamsE,"",@"SHT_CUDA_INFO"
	.sectionflags	@""
	.align	4


	//----- nvinfo : EIATTR_CUDA_API_VERSION
	.align		4
        /*0000*/ 	.byte	0x04, 0x37
        /*0002*/ 	.short	(.L_31 - .L_30)
.L_30:
        /*0004*/ 	.word	0x00000082


	//----- nvinfo : EIATTR_KPARAM_INFO
	.align		4
.L_31:
        /*0008*/ 	.byte	0x04, 0x17
        /*000a*/ 	.short	(.L_33 - .L_32)
.L_32:
        /*000c*/ 	.word	0x00000000
        /*0010*/ 	.short	0x0000
        /*0012*/ 	.short	0x0000
        /*0014*/ 	.byte	0x00, 0xf0, 0x01, 0x20


	//----- nvinfo : EIATTR_AT_ENTRY_FRAGMENTS
	.align		4
.L_33:
        /*0018*/ 	.byte	0x04, 0x4f
        /*001a*/ 	.short	(.L_35 - .L_34)


	//   ....[0]....
.L_34:
        /*001c*/ 	.word	0x00000007


	//----- nvinfo : EIATTR_RESERVED_SMEM_USED
	.align		4
.L_35:
        /*0020*/ 	.byte	0x01, 0x41
	.zero		2


	//----- nvinfo : EIATTR_SPARSE_MMA_MASK
	.align		4
        /*0024*/ 	.byte	0x03, 0x50
        /*0026*/ 	.short	0x0000


	//----- nvinfo : EIATTR_TCGEN05_2CTA_USED
	.align		4
        /*0028*/ 	.byte	0x01, 0x52
	.zero		2


	//----- nvinfo : EIATTR_MAXREG_COUNT
	.align		4
        /*002c*/ 	.byte	0x03, 0x1b
        /*002e*/ 	.short	0x00ff


	//----- nvinfo : EIATTR_NUM_BARRIERS
	.align		4
        /*0030*/ 	.byte	0x02, 0x4c
        /*0032*/ 	.byte	0x07
	.zero		1


	//----- nvinfo : EIATTR_EXTERNS
	.align		4
        /*0034*/ 	.byte	0x04, 0x0f
        /*0036*/ 	.short	(.L_37 - .L_36)


	//   ....[0]....
	.align		4
.L_36:
        /*0038*/ 	.word	index@(__assertfail)


	//----- nvinfo : EIATTR_MERCURY_ISA_VERSION
	.align		4
.L_37:
        /*003c*/ 	.byte	0x03, 0x5f
        /*003e*/ 	.short	0x0101


	//----- nvinfo : EIATTR_INT_WARP_WIDE_INSTR_OFFSETS
	.align		4
        /*0040*/ 	.byte	0x04, 0x31
        /*0042*/ 	.short	(.L_39 - .L_38)


	//   ....[0]....
.L_38:
        /*0044*/ 	.word	0x00000e00


	//   ....[1]....
        /*0048*/ 	.word	0x00000eb0


	//   ....[2]....
        /*004c*/ 	.word	0x000049e0


	//   ....[3]....
        /*0050*/ 	.word	0x00004a00


	//   ....[4]....
        /*0054*/ 	.word	0x00004a30


	//   ....[5]....
        /*0058*/ 	.word	0x000056e0


	//   ....[6]....
        /*005c*/ 	.word	0x00005760


	//   ....[7]....
        /*0060*/ 	.word	0x00005820


	//   ....[8]....
        /*0064*/ 	.word	0x000058e0


	//   ....[9]....
        /*0068*/ 	.word	0x000059a0


	//   ....[10]....
        /*006c*/ 	.word	0x00005a80


	//   ....[11]....
        /*0070*/ 	.word	0x00005b40


	//   ....[12]....
        /*0074*/ 	.word	0x00005c40


	//----- nvinfo : EIATTR_COOP_GROUP_MASK_REGIDS
	.align		4
.L_39:
        /*0078*/ 	.byte	0x04, 0x29
        /*007a*/ 	.short	(.L_41 - .L_40)


	//   ....[0]....
.L_40:
        /*007c*/ 	.word	0xffffffff


	//   ....[1]....
        /*0080*/ 	.word	0xffffffff


	//   ....[2]....
        /*0084*/ 	.word	0xffffffff


	//   ....[3]....
        /*0088*/ 	.word	0xffffffff


	//   ....[4]....
        /*008c*/ 	.word	0xffffffff


	//   ....[5]....
        /*0090*/ 	.word	0xffffffff


	//   ....[6]....
        /*0094*/ 	.word	0xffffffff


	//   ....[7]....
        /*0098*/ 	.word	0xffffffff


	//   ....[8]....
        /*009c*/ 	.word	0xffffffff


	//   ....[9]....
        /*00a0*/ 	.word	0xffffffff


	//   ....[10]....
        /*00a4*/ 	.word	0xffffffff


	//   ....[11]....
        /*00a8*/ 	.word	0xffffffff


	//   ....[12]....
        /*00ac*/ 	.word	0xffffffff


	//----- nvinfo : EIATTR_COOP_GROUP_INSTR_OFFSETS
	.align		4
.L_41:
        /*00b0*/ 	.byte	0x04, 0x28
        /*00b2*/ 	.short	(.L_43 - .L_42)


	//   ....[0]....
.L_42:
        /*00b4*/ 	.word	0x000000d0


	//   ....[1]....
        /*00b8*/ 	.word	0x00000540


	//   ....[2]....
        /*00bc*/ 	.word	0x00000890


	//   ....[3]....
        /*00c0*/ 	.word	0x00000a30


	//   ....[4]....
        /*00c4*/ 	.word	0x00000b30


	//   ....[5]....
        /*00c8*/ 	.word	0x00000c80


	//   ....[6]....
        /*00cc*/ 	.word	0x00000f20


	//   ....[7]....
        /*00d0*/ 	.word	0x000025e0


	//   ....[8]....
        /*00d4*/ 	.word	0x000039b0


	//   ....[9]....
        /*00d8*/ 	.word	0x00003e80


	//   ....[10]....
        /*00dc*/ 	.word	0x00003eb0


	//   ....[11]....
        /*00e0*/ 	.word	0x00004900


	//   ....[12]....
        /*00e4*/ 	.word	0x00004b00


	//----- nvinfo : EIATTR_VRC_CTA_INIT_COUNT
	.align		4
.L_43:
        /*00e8*/ 	.byte	0x02, 0x4a
        /*00ea*/ 	.byte	0x80
	.zero		1


	//----- nvinfo : EIATTR_SYSCALL_OFFSETS
	.align		4
        /*00ec*/ 	.byte	0x04, 0x46
        /*00ee*/ 	.short	(.L_45 - .L_44)


	//   ....[0]....
.L_44:
        /*00f0*/ 	.word	0x00006890


	//   ....[1]....
        /*00f4*/ 	.word	0x00006980


	//   ....[2]....
        /*00f8*/ 	.word	0x000072d0


	//   ....[3]....
        /*00fc*/ 	.word	0x00007f70


	//   ....[4]....
        /*0100*/ 	.word	0x00008be0


	//   ....[5]....
        /*0104*/ 	.word	0x00009840


	//----- nvinfo : EIATTR_MBARRIER_INSTR_OFFSETS
	.align		4
.L_45:
        /*0108*/ 	.byte	0x04, 0x39
        /*010a*/ 	.short	(.L_47 - .L_46)


	//   ....[0]....
.L_46:
        /*010c*/ 	.word	0x00000670
        /*0110*/ 	.word	0x000000ff
        /*0114*/ 	.word	0x00000000
        /*0118*/ 	.short	0x0100
        /*011a*/ 	.byte	0x04
	.zero		1


	//   ....[1]....
        /*011c*/ 	.word	0x00000680
        /*0120*/ 	.word	0x000000ff
        /*0124*/ 	.word	0x00000080
        /*0128*/ 	.short	0x0100
        /*012a*/ 	.byte	0x04
	.zero		1


	//   ....[2]....
        /*012c*/ 	.word	0x00000690
        /*0130*/ 	.word	0x000000ff
        /*0134*/ 	.word	0x00000008
        /*0138*/ 	.short	0x0100
        /*013a*/ 	.byte	0x04
	.zero		1


	//   ....[3]....
        /*013c*/ 	.word	0x000006a0
        /*0140*/ 	.word	0x000000ff
        /*0144*/ 	.word	0x00000088
        /*0148*/ 	.short	0x0100
        /*014a*/ 	.byte	0x04
	.zero		1


	//   ....[4]....
        /*014c*/ 	.word	0x000006b0
        /*0150*/ 	.word	0x000000ff
        /*0154*/ 	.word	0x00000010
        /*0158*/ 	.short	0x0100
        /*015a*/ 	.byte	0x04
	.zero		1


	//   ....[5]....
        /*015c*/ 	.word	0x000006c0
        /*0160*/ 	.word	0x000000ff
        /*0164*/ 	.word	0x00000090
        /*0168*/ 	.short	0x0100
        /*016a*/ 	.byte	0x04
	.zero		1


	//   ....[6]....
        /*016c*/ 	.word	0x000006d0
        /*0170*/ 	.word	0x000000ff
        /*0174*/ 	.word	0x00000018
        /*0178*/ 	.short	0x0100
        /*017a*/ 	.byte	0x04
	.zero		1


	//   ....[7]....
        /*017c*/ 	.word	0x000006e0
        /*0180*/ 	.word	0x000000ff
        /*0184*/ 	.word	0x00000098
        /*0188*/ 	.short	0x0100
        /*018a*/ 	.byte	0x04
	.zero		1


	//   ....[8]....
        /*018c*/ 	.word	0x000006f0
        /*0190*/ 	.word	0x000000ff
        /*0194*/ 	.word	0x00000020
        /*0198*/ 	.short	0x0100
        /*019a*/ 	.byte	0x04
	.zero		1


	//   ....[9]....
        /*019c*/ 	.word	0x00000700
        /*01a0*/ 	.word	0x000000ff
        /*01a4*/ 	.word	0x000000a0
        /*01a8*/ 	.short	0x0100
        /*01aa*/ 	.byte	0x04
	.zero		1


	//   ....[10]....
        /*01ac*/ 	.word	0x00000710
        /*01b0*/ 	.word	0x000000ff
        /*01b4*/ 	.word	0x00000028
        /*01b8*/ 	.short	0x0100
        /*01ba*/ 	.byte	0x04
	.zero		1


	//   ....[11]....
        /*01bc*/ 	.word	0x00000720
        /*01c0*/ 	.word	0x000000ff
        /*01c4*/ 	.word	0x000000a8
        /*01c8*/ 	.short	0x0100
        /*01ca*/ 	.byte	0x04
	.zero		1


	//   ....[12]....
        /*01cc*/ 	.word	0x00000730
        /*01d0*/ 	.word	0x000000ff
        /*01d4*/ 	.word	0x00000030
        /*01d8*/ 	.short	0x0100
        /*01da*/ 	.byte	0x04
	.zero		1


	//   ....[13]....
        /*01dc*/ 	.word	0x00000740
        /*01e0*/ 	.word	0x000000ff
        /*01e4*/ 	.word	0x000000b0
        /*01e8*/ 	.short	0x0100
        /*01ea*/ 	.byte	0x04
	.zero		1


	//   ....[14]....
        /*01ec*/ 	.word	0x00000750
        /*01f0*/ 	.word	0x000000ff
        /*01f4*/ 	.word	0x00000038
        /*01f8*/ 	.short	0x0100
        /*01fa*/ 	.byte	0x04
	.zero		1


	//   ....[15]....
        /*01fc*/ 	.word	0x00000760
        /*0200*/ 	.word	0x000000ff
        /*0204*/ 	.word	0x000000b8
        /*0208*/ 	.short	0x0100
        /*020a*/ 	.byte	0x04
	.zero		1


	//   ....[16]....
        /*020c*/ 	.word	0x00000770
        /*0210*/ 	.word	0x000000ff
        /*0214*/ 	.word	0x00000040
        /*0218*/ 	.short	0x0100
        /*021a*/ 	.byte	0x04
	.zero		1


	//   ....[17]....
        /*021c*/ 	.word	0x00000780
        /*0220*/ 	.word	0x000000ff
        /*0224*/ 	.word	0x000000c0
        /*0228*/ 	.short	0x0100
        /*022a*/ 	.byte	0x04
	.zero		1


	//   ....[18]....
        /*022c*/ 	.word	0x00000790
        /*0230*/ 	.word	0x000000ff
        /*0234*/ 	.word	0x00000048
        /*0238*/ 	.short	0x0100
        /*023a*/ 	.byte	0x04
	.zero		1


	//   ....[19]....
        /*023c*/ 	.word	0x000007a0
        /*0240*/ 	.word	0x000000ff
        /*0244*/ 	.word	0x000000c8
        /*0248*/ 	.short	0x0100
        /*024a*/ 	.byte	0x04
	.zero		1


	//   ....[20]....
        /*024c*/ 	.word	0x000007b0
        /*0250*/ 	.word	0x000000ff
        /*0254*/ 	.word	0x00000050
        /*0258*/ 	.short	0x0100
        /*025a*/ 	.byte	0x04
	.zero		1


	//   ....[21]....
        /*025c*/ 	.word	0x000007c0
        /*0260*/ 	.word	0x000000ff
        /*0264*/ 	.word	0x000000d0
        /*0268*/ 	.short	0x0100
        /*026a*/ 	.byte	0x04
	.zero		1


	//   ....[22]....
        /*026c*/ 	.word	0x000007d0
        /*0270*/ 	.word	0x000000ff
        /*0274*/ 	.word	0x00000058
        /*0278*/ 	.short	0x0100
        /*027a*/ 	.byte	0x04
	.zero		1


	//   ....[23]....
        /*027c*/ 	.word	0x000007e0
        /*0280*/ 	.word	0x000000ff
        /*0284*/ 	.word	0x000000d8
        /*0288*/ 	.short	0x0100
        /*028a*/ 	.byte	0x04
	.zero		1


	//   ....[24]....
        /*028c*/ 	.word	0x000007f0
        /*0290*/ 	.word	0x000000ff
        /*0294*/ 	.word	0x00000060
        /*0298*/ 	.short	0x0100
        /*029a*/ 	.byte	0x04
	.zero		1


	//   ....[25]....
        /*029c*/ 	.word	0x00000800
        /*02a0*/ 	.word	0x000000ff
        /*02a4*/ 	.word	0x000000e0
        /*02a8*/ 	.short	0x0100
        /*02aa*/ 	.byte	0x04
	.zero		1


	//   ....[26]....
        /*02ac*/ 	.word	0x00000810
        /*02b0*/ 	.word	0x000000ff
        /*02b4*/ 	.word	0x00000068
        /*02b8*/ 	.short	0x0100
        /*02ba*/ 	.byte	0x04
	.zero		1


	//   ....[27]....
        /*02bc*/ 	.word	0x00000820
        /*02c0*/ 	.word	0x000000ff
        /*02c4*/ 	.word	0x000000e8
        /*02c8*/ 	.short	0x0100
        /*02ca*/ 	.byte	0x04
	.zero		1


	//   ....[28]....
        /*02cc*/ 	.word	0x00000830
        /*02d0*/ 	.word	0x000000ff
        /*02d4*/ 	.word	0x00000070
        /*02d8*/ 	.short	0x0100
        /*02da*/ 	.byte	0x04
	.zero		1


	//   ....[29]....
        /*02dc*/ 	.word	0x00000840
        /*02e0*/ 	.word	0x000000ff
        /*02e4*/ 	.word	0x000000f0
        /*02e8*/ 	.short	0x0100
        /*02ea*/ 	.byte	0x04
	.zero		1


	//   ....[30]....
        /*02ec*/ 	.word	0x00000850
        /*02f0*/ 	.word	0x000000ff
        /*02f4*/ 	.word	0x00000078
        /*02f8*/ 	.short	0x0100
        /*02fa*/ 	.byte	0x04
	.zero		1


	//   ....[31]....
        /*02fc*/ 	.word	0x00000860
        /*0300*/ 	.word	0x000000ff
        /*0304*/ 	.word	0x000000f8
        /*0308*/ 	.short	0x0100
        /*030a*/ 	.byte	0x04
	.zero		1


	//   ....[32]....
        /*030c*/ 	.word	0x000009a0
        /*0310*/ 	.word	0x000000ff
        /*0314*/ 	.word	0x00000100
        /*0318*/ 	.short	0x0100
        /*031a*/ 	.byte	0x04
	.zero		1


	//   ....[33]....
        /*031c*/ 	.word	0x000009b0
        /*0320*/ 	.word	0x000000ff
        /*0324*/ 	.word	0x00000120
        /*0328*/ 	.short	0x0100
        /*032a*/ 	.byte	0x04
	.zero		1


	//   ....[34]....
        /*032c*/ 	.word	0x000009c0
        /*0330*/ 	.word	0x000000ff
        /*0334*/ 	.word	0x00000108
        /*0338*/ 	.short	0x0100
        /*033a*/ 	.byte	0x04
	.zero		1


	//   ....[35]....
        /*033c*/ 	.word	0x000009d0
        /*0340*/ 	.word	0x000000ff
        /*0344*/ 	.word	0x00000128
        /*0348*/ 	.short	0x0100
        /*034a*/ 	.byte	0x04
	.zero		1


	//   ....[36]....
        /*034c*/ 	.word	0x000009e0
        /*0350*/ 	.word	0x000000ff
        /*0354*/ 	.word	0x00000110
        /*0358*/ 	.short	0x0100
        /*035a*/ 	.byte	0x04
	.zero		1


	//   ....[37]....
        /*035c*/ 	.word	0x000009f0
        /*0360*/ 	.word	0x000000ff
        /*0364*/ 	.word	0x00000130
        /*0368*/ 	.short	0x0100
        /*036a*/ 	.byte	0x04
	.zero		1


	//   ....[38]....
        /*036c*/ 	.word	0x00000a00
        /*0370*/ 	.word	0x000000ff
        /*0374*/ 	.word	0x00000118
        /*0378*/ 	.short	0x0100
        /*037a*/ 	.byte	0x04
	.zero		1


	//   ....[39]....
        /*037c*/ 	.word	0x00000a10
        /*0380*/ 	.word	0x000000ff
        /*0384*/ 	.word	0x00000138
        /*0388*/ 	.short	0x0100
        /*038a*/ 	.byte	0x04
	.zero		1


	//   ....[40]....
        /*038c*/ 	.word	0x00000b00
        /*0390*/ 	.word	0x000000ff
        /*0394*/ 	.word	0x00000140
        /*0398*/ 	.short	0x0100
        /*039a*/ 	.byte	0x04
	.zero		1


	//   ....[41]....
        /*039c*/ 	.word	0x00000b10
        /*03a0*/ 	.word	0x000000ff
        /*03a4*/ 	.word	0x00000148
        /*03a8*/ 	.short	0x0100
        /*03aa*/ 	.byte	0x04
	.zero		1


	//   ....[42]....
        /*03ac*/ 	.word	0x00000c50
        /*03b0*/ 	.word	0x000000ff
        /*03b4*/ 	.word	0x00000150
        /*03b8*/ 	.short	0x0100
        /*03ba*/ 	.byte	0x06
	.zero		1


	//   ....[43]....
        /*03bc*/ 	.word	0x00000c60
        /*03c0*/ 	.word	0x000000ff
        /*03c4*/ 	.word	0x00000158
        /*03c8*/ 	.short	0x0100
        /*03ca*/ 	.byte	0x06
	.zero		1


	//   ....[44]....
        /*03cc*/ 	.word	0x00000da0
        /*03d0*/ 	.word	0x000000ff
        /*03d4*/ 	.word	0x00000160
        /*03d8*/ 	.short	0x0100
        /*03da*/ 	.byte	0x04
	.zero		1


	//   ....[45]....
        /*03dc*/ 	.word	0x00000db0
        /*03e0*/ 	.word	0x000000ff
        /*03e4*/ 	.word	0x00000170
        /*03e8*/ 	.short	0x0100
        /*03ea*/ 	.byte	0x04
	.zero		1


	//   ....[46]....
        /*03ec*/ 	.word	0x00000dc0
        /*03f0*/ 	.word	0x000000ff
        /*03f4*/ 	.word	0x00000168
        /*03f8*/ 	.short	0x0100
        /*03fa*/ 	.byte	0x04
	.zero		1


	//   ....[47]....
        /*03fc*/ 	.word	0x00000dd0
        /*0400*/ 	.word	0x000000ff
        /*0404*/ 	.word	0x00000178
        /*0408*/ 	.short	0x0100
        /*040a*/ 	.byte	0x04
	.zero		1


	//   ....[48]....
        /*040c*/ 	.word	0x00000ed0
        /*0410*/ 	.word	0x000000ff
        /*0414*/ 	.word	0x00000180
        /*0418*/ 	.short	0x0100
        /*041a*/ 	.byte	0x06
	.zero		1


	//   ....[49]....
        /*041c*/ 	.word	0x00001a10
        /*0420*/ 	.word	0x000000ff
        /*0424*/ 	.word	0x00000080
        /*0428*/ 	.short	0x010a
        /*042a*/ 	.byte	0x04
	.zero		1


	//   ....[50]....
        /*042c*/ 	.word	0x00001c90
        /*0430*/ 	.word	0x000000ff
        /*0434*/ 	.word	0x00000080
        /*0438*/ 	.short	0x010a
        /*043a*/ 	.byte	0x09
	.zero		1


	//   ....[51]....
        /*043c*/ 	.word	0x00001e40
        /*0440*/ 	.word	0x000000ff
        /*0444*/ 	.word	0x00000080
        /*0448*/ 	.short	0x010a
        /*044a*/ 	.byte	0x07
	.zero		1


	//   ....[52]....
        /*044c*/ 	.word	0x00002010
        /*0450*/ 	.word	0x000000ff
        /*0454*/ 	.word	0x00000148
        /*0458*/ 	.short	0x0101
        /*045a*/ 	.byte	0x19
	.zero		1


	//   ....[53]....
        /*045c*/ 	.word	0x00002040
        /*0460*/ 	.word	0x000000ff
        /*0464*/ 	.word	0x00000080
        /*0468*/ 	.short	0x010a
        /*046a*/ 	.byte	0x04
	.zero		1


	//   ....[54]....
        /*046c*/ 	.word	0x00002260
        /*0470*/ 	.word	0x000000ff
        /*0474*/ 	.word	0x00000080
        /*0478*/ 	.short	0x010a
        /*047a*/ 	.byte	0x09
	.zero		1


	//   ....[55]....
        /*047c*/ 	.word	0x00002410
        /*0480*/ 	.word	0x000000ff
        /*0484*/ 	.word	0x00000080
        /*0488*/ 	.short	0x010a
        /*048a*/ 	.byte	0x07
	.zero		1


	//   ....[56]....
        /*048c*/ 	.word	0x000025f0
        /*0490*/ 	.word	0x000000ff
        /*0494*/ 	.word	0x00000150
        /*0498*/ 	.short	0x010a
        /*049a*/ 	.byte	0x19
	.zero		1


	//   ....[57]....
        /*049c*/ 	.word	0x000026b0
        /*04a0*/ 	.word	0x000000ff
        /*04a4*/ 	.word	0x00000000
        /*04a8*/ 	.short	0x0101
        /*04aa*/ 	.byte	0x04
	.zero		1


	//   ....[58]....
        /*04ac*/ 	.word	0x00002cb0
        /*04b0*/ 	.word	0x000000ff
        /*04b4*/ 	.word	0x00000000
        /*04b8*/ 	.short	0x010a
        /*04ba*/ 	.byte	0x04
	.zero		1


	//   ....[59]....
        /*04bc*/ 	.word	0x00002d50
        /*04c0*/ 	.word	0x000000ff
        /*04c4*/ 	.word	0x00000000
        /*04c8*/ 	.short	0x010a
        /*04ca*/ 	.byte	0x05
	.zero		1


	//   ....[60]....
        /*04cc*/ 	.word	0x00002df0
        /*04d0*/ 	.word	0x000000ff
        /*04d4*/ 	.word	0x00000000
        /*04d8*/ 	.short	0x010a
        /*04da*/ 	.byte	0x05
	.zero		1


	//   ....[61]....
        /*04dc*/ 	.word	0x00002e90
        /*04e0*/ 	.word	0x000000ff
        /*04e4*/ 	.word	0x00000000
        /*04e8*/ 	.short	0x010a
        /*04ea*/ 	.byte	0x05
	.zero		1


	//   ....[62]....
        /*04ec*/ 	.word	0x00002f30
        /*04f0*/ 	.word	0x000000ff
        /*04f4*/ 	.word	0x00000000
        /*04f8*/ 	.short	0x010a
        /*04fa*/ 	.byte	0x05
	.zero		1


	//   ....[63]....
        /*04fc*/ 	.word	0x00002fd0
        /*0500*/ 	.word	0x000000ff
        /*0504*/ 	.word	0x00000000
        /*0508*/ 	.short	0x010a
        /*050a*/ 	.byte	0x05
	.zero		1


	//   ....[64]....
        /*050c*/ 	.word	0x00003070
        /*0510*/ 	.word	0x000000ff
        /*0514*/ 	.word	0x00000000
        /*0518*/ 	.short	0x010a
        /*051a*/ 	.byte	0x05
	.zero		1


	//   ....[65]....
        /*051c*/ 	.word	0x00003110
        /*0520*/ 	.word	0x000000ff
        /*0524*/ 	.word	0x00000000
        /*0528*/ 	.short	0x010a
        /*052a*/ 	.byte	0x05
	.zero		1


	//   ....[66]....
        /*052c*/ 	.word	0x000031b0
        /*0530*/ 	.word	0x000000ff
        /*0534*/ 	.word	0x00000000
        /*0538*/ 	.short	0x010a
        /*053a*/ 	.byte	0x05
	.zero		1


	//   ....[67]....
        /*053c*/ 	.word	0x00003250
        /*0540*/ 	.word	0x000000ff
        /*0544*/ 	.word	0x00000000
        /*0548*/ 	.short	0x010a
        /*054a*/ 	.byte	0x05
	.zero		1


	//   ....[68]....
        /*054c*/ 	.word	0x000032f0
        /*0550*/ 	.word	0x000000ff
        /*0554*/ 	.word	0x00000000
        /*0558*/ 	.short	0x010a
        /*055a*/ 	.byte	0x05
	.zero		1


	//   ....[69]....
        /*055c*/ 	.word	0x00003390
        /*0560*/ 	.word	0x000000ff
        /*0564*/ 	.word	0x00000000
        /*0568*/ 	.short	0x010a
        /*056a*/ 	.byte	0x05
	.zero		1


	//   ....[70]....
        /*056c*/ 	.word	0x00003430
        /*0570*/ 	.word	0x000000ff
        /*0574*/ 	.word	0x00000000
        /*0578*/ 	.short	0x010a
        /*057a*/ 	.byte	0x05
	.zero		1


	//   ....[71]....
        /*057c*/ 	.word	0x000034d0
        /*0580*/ 	.word	0x000000ff
        /*0584*/ 	.word	0x00000000
        /*0588*/ 	.short	0x010a
        /*058a*/ 	.byte	0x05
	.zero		1


	//   ....[72]....
        /*058c*/ 	.word	0x00003570
        /*0590*/ 	.word	0x000000ff
        /*0594*/ 	.word	0x00000000
        /*0598*/ 	.short	0x010a
        /*059a*/ 	.byte	0x05
	.zero		1


	//   ....[73]....
        /*059c*/ 	.word	0x00003620
        /*05a0*/ 	.word	0x00000000
        /*05a4*/ 	.word	0x00000000
        /*05a8*/ 	.short	0x010a
        /*05aa*/ 	.byte	0xff
	.zero		1


	//   ....[74]....
        /*05ac*/ 	.word	0x00003770
        /*05b0*/ 	.word	0x000000ff
        /*05b4*/ 	.word	0x00000158
        /*05b8*/ 	.short	0x010a
        /*05ba*/ 	.byte	0x04
	.zero		1


	//   ....[75]....
        /*05bc*/ 	.word	0x00003810
        /*05c0*/ 	.word	0x000000ff
        /*05c4*/ 	.word	0x00000150
        /*05c8*/ 	.short	0x010a
        /*05ca*/ 	.byte	0x04
	.zero		1


	//   ....[76]....
        /*05cc*/ 	.word	0x000038b0
        /*05d0*/ 	.word	0x000000ff
        /*05d4*/ 	.word	0x00000000
        /*05d8*/ 	.short	0x0101
        /*05da*/ 	.byte	0x05
	.zero		1


	//   ....[77]....
        /*05dc*/ 	.word	0x000038f0
        /*05e0*/ 	.word	0x000000ff
        /*05e4*/ 	.word	0x00000158
        /*05e8*/ 	.short	0x0106
        /*05ea*/ 	.byte	0x04
	.zero		1


	//   ....[78]....
        /*05ec*/ 	.word	0x00003930
        /*05f0*/ 	.word	0x00000000
        /*05f4*/ 	.word	0x00000158
        /*05f8*/ 	.short	0x010a
        /*05fa*/ 	.byte	0xff
	.zero		1


	//   ....[79]....
        /*05fc*/ 	.word	0x00003b80
        /*0600*/ 	.word	0x000000ff
        /*0604*/ 	.word	0x00000008
        /*0608*/ 	.short	0x010a
        /*060a*/ 	.byte	0x05
	.zero		1


	//   ....[80]....
        /*060c*/ 	.word	0x00003ba0
        /*0610*/ 	.word	0x000000ff
        /*0614*/ 	.word	0x00000008
        /*0618*/ 	.short	0x010a
        /*061a*/ 	.byte	0x05
	.zero		1


	//   ....[81]....
        /*061c*/ 	.word	0x00003d30
        /*0620*/ 	.word	0x000000ff
        /*0624*/ 	.word	0x00000008
        /*0628*/ 	.short	0x010a
        /*062a*/ 	.byte	0x05
	.zero		1


	//   ....[82]....
        /*062c*/ 	.word	0x00003d50
        /*0630*/ 	.word	0x000000ff
        /*0634*/ 	.word	0x00000008
        /*0638*/ 	.short	0x010a
        /*063a*/ 	.byte	0x05
	.zero		1


	//   ....[83]....
        /*063c*/ 	.word	0x00003e10
        /*0640*/ 	.word	0x000000ff
        /*0644*/ 	.word	0x00000000
        /*0648*/ 	.short	0x0101
        /*064a*/ 	.byte	0x04
	.zero		1


	//   ....[84]....
        /*064c*/ 	.word	0x00004160
        /*0650*/ 	.word	0x000000ff
        /*0654*/ 	.word	0x00000150
        /*0658*/ 	.short	0x010a
        /*065a*/ 	.byte	0x11
	.zero		1


	//   ....[85]....
        /*065c*/ 	.word	0x00004200
        /*0660*/ 	.word	0x000000ff
        /*0664*/ 	.word	0x00000000
        /*0668*/ 	.short	0x0101
        /*066a*/ 	.byte	0x1d
	.zero		1


	//   ....[86]....
        /*066c*/ 	.word	0x00004240
        /*0670*/ 	.word	0x000000ff
        /*0674*/ 	.word	0x00000170
        /*0678*/ 	.short	0x010a
        /*067a*/ 	.byte	0x16
	.zero		1


	//   ....[87]....
        /*067c*/ 	.word	0x000042f0
        /*0680*/ 	.word	0x000000ff
        /*0684*/ 	.word	0x00000000
        /*0688*/ 	.short	0x010a
        /*068a*/ 	.byte	0x04
	.zero		1


	//   ....[88]....
        /*068c*/ 	.word	0x00004330
        /*0690*/ 	.word	0x000000ff
        /*0694*/ 	.word	0x00000000
        /*0698*/ 	.short	0x010a
        /*069a*/ 	.byte	0x0a
	.zero		1


	//   ....[89]....
        /*069c*/ 	.word	0x00004450
        /*06a0*/ 	.word	0x000000ff
        /*06a4*/ 	.word	0x00000000
        /*06a8*/ 	.short	0x010a
        /*06aa*/ 	.byte	0x04
	.zero		1


	//   ....[90]....
        /*06ac*/ 	.word	0x000046f0
        /*06b0*/ 	.word	0x000000ff
        /*06b4*/ 	.word	0x00000000
        /*06b8*/ 	.short	0x010a
        /*06ba*/ 	.byte	0x04
	.zero		1


	//   ....[91]....
        /*06bc*/ 	.word	0x00004790
        /*06c0*/ 	.word	0x00000000
        /*06c4*/ 	.word	0x00000000
        /*06c8*/ 	.short	0x010a
        /*06ca*/ 	.byte	0xff
	.zero		1


	//   ....[92]....
        /*06cc*/ 	.word	0x000047d0
        /*06d0*/ 	.word	0x00000000
        /*06d4*/ 	.word	0x00000000
        /*06d8*/ 	.short	0x010a
        /*06da*/ 	.byte	0xff
	.zero		1


	//   ....[93]....
        /*06dc*/ 	.word	0x00004840
        /*06e0*/ 	.word	0x000000ff
        /*06e4*/ 	.word	0x00000000
        /*06e8*/ 	.short	0x0101
        /*06ea*/ 	.byte	0x04
	.zero		1


	//   ....[94]....
        /*06ec*/ 	.word	0x00004880
        /*06f0*/ 	.word	0x000000ff
        /*06f4*/ 	.word	0x00000180
        /*06f8*/ 	.short	0x010a
        /*06fa*/ 	.byte	0x11
	.zero		1


	//   ....[95]....
        /*06fc*/ 	.word	0x000048f0
        /*0700*/ 	.word	0x000000ff
        /*0704*/ 	.word	0x00000000
        /*0708*/ 	.short	0x0101
        /*070a*/ 	.byte	0x04
	.zero		1


	//   ....[96]....
        /*070c*/ 	.word	0x00004e30
        /*0710*/ 	.word	0x000000ff
        /*0714*/ 	.word	0x00000150
        /*0718*/ 	.short	0x010a
        /*071a*/ 	.byte	0x1f
	.zero		1


	//   ....[97]....
        /*071c*/ 	.word	0x00004ed0
        /*0720*/ 	.word	0x000000ff
        /*0724*/ 	.word	0x00000000
        /*0728*/ 	.short	0x0101
        /*072a*/ 	.byte	0x31
	.zero		1


	//   ....[98]....
        /*072c*/ 	.word	0x00005420
        /*0730*/ 	.word	0x000000ff
        /*0734*/ 	.word	0x00000148
        /*0738*/ 	.short	0x010a
        /*073a*/ 	.byte	0x1f
	.zero		1


	//   ....[99]....
        /*073c*/ 	.word	0x000055c0
        /*0740*/ 	.word	0x000000ff
        /*0744*/ 	.word	0x00000120
        /*0748*/ 	.short	0x010a
        /*074a*/ 	.byte	0x1f
	.zero		1


	//   ....[100]....
        /*074c*/ 	.word	0x000057e0
        /*0750*/ 	.word	0x000000ff
        /*0754*/ 	.word	0x00000100
        /*0758*/ 	.short	0x010b
        /*075a*/ 	.byte	0x1f
	.zero		1


	//   ....[101]....
        /*075c*/ 	.word	0x000057f0
        /*0760*/ 	.word	0x000000ff
        /*0764*/ 	.word	0x00000000
        /*0768*/ 	.short	0x0101
        /*076a*/ 	.byte	0x37
	.zero		1


	//   ....[102]....
        /*076c*/ 	.word	0x00005800
        /*0770*/ 	.word	0x000000ff
        /*0774*/ 	.word	0x00000128
        /*0778*/ 	.short	0x010a
        /*077a*/ 	.byte	0x1f
	.zero		1


	//   ....[103]....
        /*077c*/ 	.word	0x00005960
        /*0780*/ 	.word	0x000000ff
        /*0784*/ 	.word	0x00000108
        /*0788*/ 	.short	0x010b
        /*078a*/ 	.byte	0x1f
	.zero		1


	//   ....[104]....
        /*078c*/ 	.word	0x00005970
        /*0790*/ 	.word	0x000000ff
        /*0794*/ 	.word	0x00000000
        /*0798*/ 	.short	0x0101
        /*079a*/ 	.byte	0x36
	.zero		1


	//   ....[105]....
        /*079c*/ 	.word	0x00005980
        /*07a0*/ 	.word	0x000000ff
        /*07a4*/ 	.word	0x00000130
        /*07a8*/ 	.short	0x010a
        /*07aa*/ 	.byte	0x1f
	.zero		1


	//   ....[106]....
        /*07ac*/ 	.word	0x00005b00
        /*07b0*/ 	.word	0x000000ff
        /*07b4*/ 	.word	0x00000110
        /*07b8*/ 	.short	0x010b
        /*07ba*/ 	.byte	0x1f
	.zero		1


	//   ....[107]....
        /*07bc*/ 	.word	0x00005b10
        /*07c0*/ 	.word	0x000000ff
        /*07c4*/ 	.word	0x00000000
        /*07c8*/ 	.short	0x0101
        /*07ca*/ 	.byte	0x35
	.zero		1


	//   ....[108]....
        /*07cc*/ 	.word	0x00005b20
        /*07d0*/ 	.word	0x000000ff
        /*07d4*/ 	.word	0x00000138
        /*07d8*/ 	.short	0x010a
        /*07da*/ 	.byte	0x1f
	.zero		1


	//   ....[109]....
        /*07dc*/ 	.word	0x00005cf0
        /*07e0*/ 	.word	0x000000ff
        /*07e4*/ 	.word	0x00000118
        /*07e8*/ 	.short	0x010b
        /*07ea*/ 	.byte	0x1f
	.zero		1


	//   ....[110]....
        /*07ec*/ 	.word	0x00005d00
        /*07f0*/ 	.word	0x000000ff
        /*07f4*/ 	.word	0x00000000
        /*07f8*/ 	.short	0x0101
        /*07fa*/ 	.byte	0x32
	.zero		1


	//   ....[111]....
        /*07fc*/ 	.word	0x00005d30
        /*0800*/ 	.word	0x000000ff
        /*0804*/ 	.word	0x00000120
        /*0808*/ 	.short	0x010a
        /*080a*/ 	.byte	0x1f
	.zero		1


	//   ....[112]....
        /*080c*/ 	.word	0x00005d50
        /*0810*/ 	.word	0x000000ff
        /*0814*/ 	.word	0x00000128
        /*0818*/ 	.short	0x010a
        /*081a*/ 	.byte	0x1f
	.zero		1


	//   ....[113]....
        /*081c*/ 	.word	0x00005d70
        /*0820*/ 	.word	0x000000ff
        /*0824*/ 	.word	0x00000130
        /*0828*/ 	.short	0x010a
        /*082a*/ 	.byte	0x1f
	.zero		1


	//   ....[114]....
        /*082c*/ 	.word	0x00005db0
        /*0830*/ 	.word	0x00000000
        /*0834*/ 	.word	0x00000138
        /*0838*/ 	.short	0x010a
        /*083a*/ 	.byte	0xff
	.zero		1


	//   ....[115]....
        /*083c*/ 	.word	0x00006130
        /*0840*/ 	.word	0x000000ff
        /*0844*/ 	.word	0x00000150
        /*0848*/ 	.short	0x010a
        /*084a*/ 	.byte	0x31
	.zero		1


	//   ....[116]....
        /*084c*/ 	.word	0x00006200
        /*0850*/ 	.word	0x000000ff
        /*0854*/ 	.word	0x00000000
        /*0858*/ 	.short	0x0101
        /*085a*/ 	.byte	0x04
	.zero		1


	//   ....[117]....
        /*085c*/ 	.word	0x00006e70
        /*0860*/ 	.word	0x000000ff
        /*0864*/ 	.word	0x00000100
        /*0868*/ 	.short	0x010a
        /*086a*/ 	.byte	0x31
	.zero		1


	//   ....[118]....
        /*086c*/ 	.word	0x00006f00
        /*0870*/ 	.word	0x00000069
        /*0874*/ 	.word	0x00000160
        /*0878*/ 	.short	0x010a
        /*087a*/ 	.byte	0xff
	.zero		1


	//   ....[119]....
        /*087c*/ 	.word	0x000070c0
        /*0880*/ 	.word	0x000000ff
        /*0884*/ 	.word	0x00000100
        /*0888*/ 	.short	0x010a
        /*088a*/ 	.byte	0x31
	.zero		1


	//   ....[120]....
        /*088c*/ 	.word	0x000071b0
        /*0890*/ 	.word	0x00000069
        /*0894*/ 	.word	0x00000160
        /*0898*/ 	.short	0x010a
        /*089a*/ 	.byte	0xff
	.zero		1


	//   ....[121]....
        /*089c*/ 	.word	0x00007ca0
        /*08a0*/ 	.word	0x00000000
        /*08a4*/ 	.word	0x00000000
        /*08a8*/ 	.short	0x0101
        /*08aa*/ 	.byte	0xff
	.zero		1


	//   ....[122]....
        /*08ac*/ 	.word	0x00007cb0
        /*08b0*/ 	.word	0x00000003
        /*08b4*/ 	.word	0x00000100
        /*08b8*/ 	.short	0x010a
        /*08ba*/ 	.byte	0xff
	.zero		1


	//   ....[123]....
        /*08bc*/ 	.word	0x00007d90
        /*08c0*/ 	.word	0x00000003
        /*08c4*/ 	.word	0x00000100
        /*08c8*/ 	.short	0x010a
        /*08ca*/ 	.byte	0xff
	.zero		1


	//   ....[124]....
        /*08cc*/ 	.word	0x00008910
        /*08d0*/ 	.word	0x00000070
        /*08d4*/ 	.word	0x00000000
        /*08d8*/ 	.short	0x0101
        /*08da*/ 	.byte	0xff
	.zero		1


	//   ....[125]....
        /*08dc*/ 	.word	0x00008930
        /*08e0*/ 	.word	0x00000046
        /*08e4*/ 	.word	0x00000100
        /*08e8*/ 	.short	0x010a
        /*08ea*/ 	.byte	0xff
	.zero		1


	//   ....[126]....
        /*08ec*/ 	.word	0x00008a00
        /*08f0*/ 	.word	0x00000046
        /*08f4*/ 	.word	0x00000100
        /*08f8*/ 	.short	0x010a
        /*08fa*/ 	.byte	0xff
	.zero		1


	//   ....[127]....
        /*08fc*/ 	.word	0x00009570
        /*0900*/ 	.word	0x00000046
        /*0904*/ 	.word	0x00000000
        /*0908*/ 	.short	0x0101
        /*090a*/ 	.byte	0xff
	.zero		1


	//   ....[128]....
        /*090c*/ 	.word	0x00009590
        /*0910*/ 	.word	0x00000045
        /*0914*/ 	.word	0x00000100
        /*0918*/ 	.short	0x010a
        /*091a*/ 	.byte	0xff
	.zero		1


	//   ....[129]....
        /*091c*/ 	.word	0x00009660
        /*0920*/ 	.word	0x00000045
        /*0924*/ 	.word	0x00000100
        /*0928*/ 	.short	0x010a
        /*092a*/ 	.byte	0xff
	.zero		1


	//   ....[130]....
        /*092c*/ 	.word	0x00009a50
        /*0930*/ 	.word	0x00000069
        /*0934*/ 	.word	0x00000000
        /*0938*/ 	.short	0x0101
        /*093a*/ 	.byte	0xff
	.zero		1


	//   ....[131]....
        /*093c*/ 	.word	0x0000a220
        /*0940*/ 	.word	0x00000002
        /*0944*/ 	.word	0x00000000
        /*0948*/ 	.short	0x0101
        /*094a*/ 	.byte	0xff
	.zero		1


	//   ....[132]....
        /*094c*/ 	.word	0x0000a4a0
        /*0950*/ 	.word	0x000000ff
        /*0954*/ 	.word	0x00000000
        /*0958*/ 	.short	0x0101
        /*095a*/ 	.byte	0x04
	.zero		1


	//   ....[133]....
        /*095c*/ 	.word	0x0000a4d0
        /*0960*/ 	.word	0x00000000
        /*0964*/ 	.word	0x00000080
        /*0968*/ 	.short	0x010a
        /*096a*/ 	.byte	0xff
	.zero		1


	//   ....[134]....
        /*096c*/ 	.word	0x0000a530
        /*0970*/ 	.word	0x00000000
        /*0974*/ 	.word	0x00000080
        /*0978*/ 	.short	0x010a
        /*097a*/ 	.byte	0xff
	.zero		1


	//   ....[135]....
        /*097c*/ 	.word	0x0000a590
        /*0980*/ 	.word	0x00000000
        /*0984*/ 	.word	0x00000150
        /*0988*/ 	.short	0x010a
        /*098a*/ 	.byte	0xff
	.zero		1


	//   ....[136]....
        /*098c*/ 	.word	0x0000a5f0
        /*0990*/ 	.word	0x00000000
        /*0994*/ 	.word	0x00000000
        /*0998*/ 	.short	0x010a
        /*099a*/ 	.byte	0xff
	.zero		1


	//   ....[137]....
        /*099c*/ 	.word	0x0000a650
        /*09a0*/ 	.word	0x00000000
        /*09a4*/ 	.word	0x00000000
        /*09a8*/ 	.short	0x010a
        /*09aa*/ 	.byte	0xff
	.zero		1


	//   ....[138]....
        /*09ac*/ 	.word	0x0000a6b0
        /*09b0*/ 	.word	0x00000000
        /*09b4*/ 	.word	0x00000000
        /*09b8*/ 	.short	0x010a
        /*09ba*/ 	.byte	0xff
	.zero		1


	//   ....[139]....
        /*09bc*/ 	.word	0x0000a710
        /*09c0*/ 	.word	0x00000000
        /*09c4*/ 	.word	0x00000000
        /*09c8*/ 	.short	0x010a
        /*09ca*/ 	.byte	0xff
	.zero		1


	//   ....[140]....
        /*09cc*/ 	.word	0x0000a770
        /*09d0*/ 	.word	0x00000000
        /*09d4*/ 	.word	0x00000000
        /*09d8*/ 	.short	0x010a
        /*09da*/ 	.byte	0xff
	.zero		1


	//   ....[141]....
        /*09dc*/ 	.word	0x0000a7d0
        /*09e0*/ 	.word	0x00000000
        /*09e4*/ 	.word	0x00000000
        /*09e8*/ 	.short	0x010a
        /*09ea*/ 	.byte	0xff
	.zero		1


	//   ....[142]....
        /*09ec*/ 	.word	0x0000a830
        /*09f0*/ 	.word	0x00000000
        /*09f4*/ 	.word	0x00000000
        /*09f8*/ 	.short	0x010a
        /*09fa*/ 	.byte	0xff
	.zero		1


	//   ....[143]....
        /*09fc*/ 	.word	0x0000a890
        /*0a00*/ 	.word	0x00000000
        /*0a04*/ 	.word	0x00000000
        /*0a08*/ 	.short	0x010a
        /*0a0a*/ 	.byte	0xff
	.zero		1


	//   ....[144]....
        /*0a0c*/ 	.word	0x0000a8f0
        /*0a10*/ 	.word	0x00000000
        /*0a14*/ 	.word	0x00000000
        /*0a18*/ 	.short	0x010a
        /*0a1a*/ 	.byte	0xff
	.zero		1


	//   ....[145]....
        /*0a1c*/ 	.word	0x0000a950
        /*0a20*/ 	.word	0x00000000
        /*0a24*/ 	.word	0x00000000
        /*0a28*/ 	.short	0x010a
        /*0a2a*/ 	.byte	0xff
	.zero		1


	//   ....[146]....
        /*0a2c*/ 	.word	0x0000a9b0
        /*0a30*/ 	.word	0x00000000
        /*0a34*/ 	.word	0x00000000
        /*0a38*/ 	.short	0x010a
        /*0a3a*/ 	.byte	0xff
	.zero		1


	//   ....[147]....
        /*0a3c*/ 	.word	0x0000aa10
        /*0a40*/ 	.word	0x00000000
        /*0a44*/ 	.word	0x00000000
        /*0a48*/ 	.short	0x010a
        /*0a4a*/ 	.byte	0xff
	.zero		1


	//   ....[148]....
        /*0a4c*/ 	.word	0x0000aa70
        /*0a50*/ 	.word	0x00000000
        /*0a54*/ 	.word	0x00000000
        /*0a58*/ 	.short	0x010a
        /*0a5a*/ 	.byte	0xff
	.zero		1


	//   ....[149]....
        /*0a5c*/ 	.word	0x0000aad0
        /*0a60*/ 	.word	0x00000000
        /*0a64*/ 	.word	0x00000000
        /*0a68*/ 	.short	0x010a
        /*0a6a*/ 	.byte	0xff
	.zero		1


	//   ....[150]....
        /*0a6c*/ 	.word	0x0000ab30
        /*0a70*/ 	.word	0x00000000
        /*0a74*/ 	.word	0x00000000
        /*0a78*/ 	.short	0x010a
        /*0a7a*/ 	.byte	0xff
	.zero		1


	//   ....[151]....
        /*0a7c*/ 	.word	0x0000ab90
        /*0a80*/ 	.word	0x00000004
        /*0a84*/ 	.word	0x00000158
        /*0a88*/ 	.short	0x010a
        /*0a8a*/ 	.byte	0xff
	.zero		1


	//   ....[152]....
        /*0a8c*/ 	.word	0x0000abf0
        /*0a90*/ 	.word	0x00000004
        /*0a94*/ 	.word	0x00000150
        /*0a98*/ 	.short	0x010a
        /*0a9a*/ 	.byte	0xff
	.zero		1


	//   ....[153]....
        /*0a9c*/ 	.word	0x0000ac50
        /*0aa0*/ 	.word	0x00000005
        /*0aa4*/ 	.word	0x00000008
        /*0aa8*/ 	.short	0x010a
        /*0aaa*/ 	.byte	0xff
	.zero		1


	//   ....[154]....
        /*0aac*/ 	.word	0x0000ad30
        /*0ab0*/ 	.word	0x00000003
        /*0ab4*/ 	.word	0x00000008
        /*0ab8*/ 	.short	0x010a
        /*0aba*/ 	.byte	0xff
	.zero		1


	//   ....[155]....
        /*0abc*/ 	.word	0x0000ad90
        /*0ac0*/ 	.word	0x00000004
        /*0ac4*/ 	.word	0x00000150
        /*0ac8*/ 	.short	0x010a
        /*0aca*/ 	.byte	0xff
	.zero		1


	//   ....[156]....
        /*0acc*/ 	.word	0x0000adf0
        /*0ad0*/ 	.word	0x00000004
        /*0ad4*/ 	.word	0x00000170
        /*0ad8*/ 	.short	0x010a
        /*0ada*/ 	.byte	0xff
	.zero		1


	//   ....[157]....
        /*0adc*/ 	.word	0x0000ae50
        /*0ae0*/ 	.word	0x00000004
        /*0ae4*/ 	.word	0x00000000
        /*0ae8*/ 	.short	0x010a
        /*0aea*/ 	.byte	0xff
	.zero		1


	//   ....[158]....
        /*0aec*/ 	.word	0x0000aeb0
        /*0af0*/ 	.word	0x00000000
        /*0af4*/ 	.word	0x00000000
        /*0af8*/ 	.short	0x010a
        /*0afa*/ 	.byte	0xff
	.zero		1


	//   ....[159]....
        /*0afc*/ 	.word	0x0000af10
        /*0b00*/ 	.word	0x00000000
        /*0b04*/ 	.word	0x00000180
        /*0b08*/ 	.short	0x010a
        /*0b0a*/ 	.byte	0xff
	.zero		1


	//   ....[160]....
        /*0b0c*/ 	.word	0x0000af70
        /*0b10*/ 	.word	0x00000002
        /*0b14*/ 	.word	0x00000150
        /*0b18*/ 	.short	0x010a
        /*0b1a*/ 	.byte	0xff
	.zero		1


	//   ....[161]....
        /*0b1c*/ 	.word	0x0000afd0
        /*0b20*/ 	.word	0x00000002
        /*0b24*/ 	.word	0x00000148
        /*0b28*/ 	.short	0x010a
        /*0b2a*/ 	.byte	0xff
	.zero		1


	//   ....[162]....
        /*0b2c*/ 	.word	0x0000b030
        /*0b30*/ 	.word	0x00000003
        /*0b34*/ 	.word	0x00000120
        /*0b38*/ 	.short	0x010a
        /*0b3a*/ 	.byte	0xff
	.zero		1


	//   ....[163]....
        /*0b3c*/ 	.word	0x0000b090
        /*0b40*/ 	.word	0x00000003
        /*0b44*/ 	.word	0x00000128
        /*0b48*/ 	.short	0x010a
        /*0b4a*/ 	.byte	0xff
	.zero		1


	//   ....[164]....
        /*0b4c*/ 	.word	0x0000b0f0
        /*0b50*/ 	.word	0x00000003
        /*0b54*/ 	.word	0x00000130
        /*0b58*/ 	.short	0x010a
        /*0b5a*/ 	.byte	0xff
	.zero		1


	//   ....[165]....
        /*0b5c*/ 	.word	0x0000b150
        /*0b60*/ 	.word	0x00000003
        /*0b64*/ 	.word	0x00000138
        /*0b68*/ 	.short	0x010a
        /*0b6a*/ 	.byte	0xff
	.zero		1


	//   ....[166]....
        /*0b6c*/ 	.word	0x0000b1b0
        /*0b70*/ 	.word	0x00000000
        /*0b74*/ 	.word	0x00000120
        /*0b78*/ 	.short	0x010a
        /*0b7a*/ 	.byte	0xff
	.zero		1


	//   ....[167]....
        /*0b7c*/ 	.word	0x0000b210
        /*0b80*/ 	.word	0x00000000
        /*0b84*/ 	.word	0x00000128
        /*0b88*/ 	.short	0x010a
        /*0b8a*/ 	.byte	0xff
	.zero		1


	//   ....[168]....
        /*0b8c*/ 	.word	0x0000b270
        /*0b90*/ 	.word	0x00000000
        /*0b94*/ 	.word	0x00000130
        /*0b98*/ 	.short	0x010a
        /*0b9a*/ 	.byte	0xff
	.zero		1


	//   ....[169]....
        /*0b9c*/ 	.word	0x0000b2d0
        /*0ba0*/ 	.word	0x00000000
        /*0ba4*/ 	.word	0x00000150
        /*0ba8*/ 	.short	0x010a
        /*0baa*/ 	.byte	0xff
	.zero		1


	//   ....[170]....
        /*0bac*/ 	.word	0x0000b330
        /*0bb0*/ 	.word	0x00000002
        /*0bb4*/ 	.word	0x00000100
        /*0bb8*/ 	.short	0x010a
        /*0bba*/ 	.byte	0xff
	.zero		1


	//   ....[171]....
        /*0bbc*/ 	.word	0x0000b380
        /*0bc0*/ 	.word	0x00000069
        /*0bc4*/ 	.word	0x00000160
        /*0bc8*/ 	.short	0x010a
        /*0bca*/ 	.byte	0xff
	.zero		1


	//   ....[172]....
        /*0bcc*/ 	.word	0x0000b3d0
        /*0bd0*/ 	.word	0x00000003
        /*0bd4*/ 	.word	0x00000100
        /*0bd8*/ 	.short	0x010a
        /*0bda*/ 	.byte	0xff
	.zero		1


	//   ....[173]....
        /*0bdc*/ 	.word	0x0000b420
        /*0be0*/ 	.word	0x00000046
        /*0be4*/ 	.word	0x00000100
        /*0be8*/ 	.short	0x010a
        /*0bea*/ 	.byte	0xff
	.zero		1


	//   ....[174]....
        /*0bec*/ 	.word	0x0000b470
        /*0bf0*/ 	.word	0x00000045
        /*0bf4*/ 	.word	0x00000100
        /*0bf8*/ 	.short	0x010a
        /*0bfa*/ 	.byte	0xff
	.zero		1


	//----- nvinfo : EIATTR_NUM_MBARRIERS
	.align		4
.L_47:
        /*0bfc*/ 	.byte	0x03, 0x38
        /*0bfe*/ 	.short	0x0031


	//----- nvinfo : EIATTR_EXIT_INSTR_OFFSETS
	.align		4
        /*0c00*/ 	.byte	0x04, 0x1c
        /*0c02*/ 	.short	(.L_49 - .L_48)


	//   ....[0]....
.L_48:
        /*0c04*/ 	.word	0x00003650


	//   ....[1]....
        /*0c08*/ 	.word	0x00003900


	//   ....[2]....
        /*0c0c*/ 	.word	0x00003960


	//   ....[3]....
        /*0c10*/ 	.word	0x00004b10


	//   ....[4]....
        /*0c14*/ 	.word	0x00005de0


	//   ....[5]....
        /*0c18*/ 	.word	0x00005e20


	//   ....[6]....
        /*0c1c*/ 	.word	0x0000a380


	//   ....[7]....
        /*0c20*/ 	.word	0x0000a400


	//   ....[8]....
        /*0c24*/ 	.word	0x0000a430


	//   ....[9]....
        /*0c28*/ 	.word	0x0000a4b0


	//----- nvinfo : EIATTR_MAX_THREADS
	.align		4
.L_49:
        /*0c2c*/ 	.byte	0x04, 0x05
        /*0c2e*/ 	.short	(.L_51 - .L_50)
.L_50:
        /*0c30*/ 	.word	0x00000100
        /*0c34*/ 	.word	0x00000001
        /*0c38*/ 	.word	0x00000001


	//----- nvinfo : EIATTR_CRS_STACK_SIZE
	.align		4
.L_51:
        /*0c3c*/ 	.byte	0x04, 0x1e
        /*0c3e*/ 	.short	(.L_53 - .L_52)
.L_52:
        /*0c40*/ 	.word	0x00000000


	//----- nvinfo : EIATTR_CBANK_PARAM_SIZE
	.align		4
.L_53:
        /*0c44*/ 	.byte	0x03, 0x19
        /*0c46*/ 	.short	0x0800


	//----- nvinfo : EIATTR_PARAM_CBANK
	.align		4
        /*0c48*/ 	.byte	0x04, 0x0a
        /*0c4a*/ 	.short	(.L_55 - .L_54)
	.align		4
.L_54:
        /*0c4c*/ 	.word	index@(.nv.constant0._ZN7cutlass13device_kernelINS_4conv6kernel13ConvUniversalINS1_16ConvProblemShapeILNS1_8OperatorE0ELi2EEENS1_10collective14CollectiveConvINS1_47MainloopSm100TmaUmmaWarpSpecializedImplicitGemmILS5_0ELi16ELi2ELi1ELi2EN4cute5tupleIJNSA_1CILi2EEENSC_ILi1EEESE_EEEEENSB_IJNSC_ILi256EEENSC_ILi128EEENSB_IJNSC_ILi32EEEEEEEEENS_10bfloat16_tESM_NSA_8TiledMMAINSA_8MMA_AtomIJNSA_26SM100_MMA_F16BF16_2x1SM_SSISM_SM_fLi256ELi128ELNSA_4UMMA5MajorE0ELSR_0ELNSQ_7ScaleInE0ELSS_0EEEEEENSA_6LayoutINSB_IJSE_SE_SE_EEENSB_IJNSC_ILi0EEESX_SX_EEEEENSB_IJNSA_10UnderscoreES10_S10_EEEEENS7_6detail27Sm100ImplicitGemmTileTraitsINSA_25SM100_TMA_2SM_LOAD_IM2COLENSA_14ComposedLayoutINSA_7SwizzleILi2ELi4ELi3EEENSA_18smem_ptr_flag_bitsILi16EEENSV_INSB_IJNSC_ILi8EEESJ_EEENSB_IJSJ_SE_EEEEEEEvEENS14_INSA_18SM100_TMA_2SM_LOADES1F_vEEEENS_8epilogue10collective18CollectiveEpilogueINS1K_23Sm100TmaWarpSpecializedILi4ELi2ELi32ELb1ELb0EEEJNSB_IJSI_SI_SK_EEENSB_IJNSV_ISI_SE_EENSV_ISJ_SE_EEEEESM_NSB_IJNSB_IJlllEEESE_SX_EEESM_S1U_NS1K_6fusion15FusionCallbacksIS1O_NS1V_17LinearCombinationISM_fSM_fLNS_15FloatRoundStyleE2EEES1P_S1S_JEEENSA_5SM1004TMEM4LOAD26SM100_TMEM_LOAD_32dp32b32xENSA_20SM90_TMA_LOAD_IM2COLES1F_NSA_39AutoVectorizingCopyWithAssumedAlignmentILi128EEENSA_21SM90_TMA_STORE_IM2COLES1F_S27_S27_EEEvvEEEEvNT_6ParamsE)
        /*0c50*/ 	.short	0x0380
        /*0c52*/ 	.short	0x0800


	//----- nvinfo : EIATTR_SW_WAR
	.align		4
.L_55:
        /*0c54*/ 	.byte	0x04, 0x36
        /*0c56*/ 	.short	(.L_57 - .L_56)
.L_56:
        /*0c58*/ 	.word	0x00000008
.L_57:


//--------------------- .nv.callgraph             --------------------------
	.section	.nv.callgraph,"",@"SHT_CUDA_CALLGRAPH"
	.align	4
	.sectionentsize	8
	.align		4
        /*0000*/ 	.word	0x00000000
	.align		4
        /*0004*/ 	.word	0xffffffff
	.align		4
        /*0008*/ 	.word	index@(_ZN7cutlass13device_kernelINS_4conv6kernel13ConvUniversalINS1_16ConvProblemShapeILNS1_8OperatorE0ELi2EEENS1_10collective14CollectiveConvINS1_47MainloopSm100TmaUmmaWarpSpecializedImplicitGemmILS5_0ELi16ELi2ELi1ELi2EN4cute5tupleIJNSA_1CILi2EEENSC_ILi1EEESE_EEEEENSB_IJNSC_ILi256EEENSC_ILi128EEENSB_IJNSC_ILi32EEEEEEEEENS_10bfloat16_tESM_NSA_8TiledMMAINSA_8MMA_AtomIJNSA_26SM100_MMA_F16BF16_2x1SM_SSISM_SM_fLi256ELi128ELNSA_4UMMA5MajorE0ELSR_0ELNSQ_7ScaleInE0ELSS_0EEEEEENSA_6LayoutINSB_IJSE_SE_SE_EEENSB_IJNSC_ILi0EEESX_SX_EEEEENSB_IJNSA_10UnderscoreES10_S10_EEEEENS7_6detail27Sm100ImplicitGemmTileTraitsINSA_25SM100_TMA_2SM_LOAD_IM2COLENSA_14ComposedLayoutINSA_7SwizzleILi2ELi4ELi3EEENSA_18smem_ptr_flag_bitsILi16EEENSV_INSB_IJNSC_ILi8EEESJ_EEENSB_IJSJ_SE_EEEEEEEvEENS14_INSA_18SM100_TMA_2SM_LOADES1F_vEEEENS_8epilogue10collective18CollectiveEpilogueINS1K_23Sm100TmaWarpSpecializedILi4ELi2ELi32ELb1ELb0EEEJNSB_IJSI_SI_SK_EEENSB_IJNSV_ISI_SE_EENSV_ISJ_SE_EEEEESM_NSB_IJNSB_IJlllEEESE_SX_EEESM_S1U_NS1K_6fusion15FusionCallbacksIS1O_NS1V_17LinearCombinationISM_fSM_fLNS_15FloatRoundStyleE2EEES1P_S1S_JEEENSA_5SM1004TMEM4LOAD26SM100_TMEM_LOAD_32dp32b32xENSA_20SM90_TMA_LOAD_IM2COLES1F_NSA_39AutoVectorizingCopyWithAssumedAlignmentILi128EEENSA_21SM90_TMA_STORE_IM2COLES1F_S27_S27_EEEvvEEEEvNT_6ParamsE)
	.align		4
        /*000c*/ 	.word	index@(__assertfail)
	.align		4
        /*0010*/ 	.word	0x00000000
	.align		4
        /*0014*/ 	.word	0xfffffffe
	.align		4
        /*0018*/ 	.word	0x00000000
	.align		4
        /*001c*/ 	.word	0xfffffffd
	.align		4
        /*0020*/ 	.word	0x00000000
	.align		4
        /*0024*/ 	.word	0xfffffffc


//--------------------- .nv.constant4             --------------------------
	.section	.nv.constant4,"a",@progbits
	.align	8
	.align		8
.nv.constant4:
        /*0000*/ 	.dword	__assertfail
	.align		8
        /*0008*/ 	.dword	__unnamed_1
	.align		8
        /*0010*/ 	.dword	__unnamed_2
	.align		8
        /*0018*/ 	.dword	_ZN39_INTERNAL_220aa562_4_k_cu_c3264413_31854cuda3std3__45__cpo5beginE
	.align		8
        /*0020*/ 	.dword	_ZN39_INTERNAL_220aa562_4_k_cu_c3264413_31854cuda3std3__45__cpo3endE
	.align		8
        /*0028*/ 	.dword	_ZN39_INTERNAL_220aa562_4_k_cu_c3264413_31854cuda3std3__45__cpo6cbeginE
	.align		8
        /*0030*/ 	.dword	_ZN39_INTERNAL_220aa562_4_k_cu_c3264413_31854cuda3std3__45__cpo4cendE
	.align		8
        /*0038*/ 	.dword	_ZN39_INTERNAL_220aa562_4_k_cu_c3264413_31854cuda3std3__441_GLOBAL__N__220aa562_4_k_cu_c3264413_31856ignoreE
	.align		8
        /*0040*/ 	.dword	_ZN39_INTERNAL_220aa562_4_k_cu_c3264413_31854cuda3std3__419piecewise_constructE
	.align		8
        /*0048*/ 	.dword	_ZN39_INTERNAL_220aa562_4_k_cu_c3264413_31854cuda3std3__48in_placeE
	.align		8
        /*0050*/ 	.dword	_ZN39_INTERNAL_220aa562_4_k_cu_c3264413_31854cuda3std6ranges3__45__cpo4swapE
	.align		8
        /*0058*/ 	.dword	_ZN39_INTERNAL_220aa562_4_k_cu_c3264413_31854cuda3std6ranges3__45__cpo9iter_moveE
	.align		8
        /*0060*/ 	.dword	_ZN39_INTERNAL_220aa562_4_k_cu_c3264413_31854cute7productE
	.align		8
        /*0068*/ 	.dword	_ZN39_INTERNAL_220aa562_4_k_cu_c3264413_31854cute1_E
	.align		8
        /*0070*/ 	.dword	$str$27
	.align		8
        /*0078*/ 	.dword	$str$28
	.align		8
        /*0080*/ 	.dword	$str$29
	.align		8
        /*0088*/ 	.dword	$str$30


//--------------------- .text._ZN7cutlass13device_kernelINS_4conv6kernel13ConvUniversalINS1_16ConvProblemShapeILNS1_8OperatorE0ELi2EEENS1_10collective14CollectiveConvINS1_47MainloopSm100TmaUmmaWarpSpecializedImplicitGemmILS5_0ELi16ELi2ELi1ELi2EN4cute5tupleIJNSA_1CILi2EEENSC_ILi1EEESE_EEEEENSB_IJNSC_ILi256EEENSC_ILi128EEENSB_IJNSC_ILi32EEEEEEEEENS_10bfloat16_tESM_NSA_8TiledMMAINSA_8MMA_AtomIJNSA_26SM100_MMA_F16BF16_2x1SM_SSISM_SM_fLi256ELi128ELNSA_4UMMA5MajorE0ELSR_0ELNSQ_7ScaleInE0ELSS_0EEEEEENSA_6LayoutINSB_IJSE_SE_SE_EEENSB_IJNSC_ILi0EEESX_SX_EEEEENSB_IJNSA_10UnderscoreES10_S10_EEEEENS7_6detail27Sm100ImplicitGemmTileTraitsINSA_25SM100_TMA_2SM_LOAD_IM2COLENSA_14ComposedLayoutINSA_7SwizzleILi2ELi4ELi3EEENSA_18smem_ptr_flag_bitsILi16EEENSV_INSB_IJNSC_ILi8EEESJ_EEENSB_IJSJ_SE_EEEEEEEvEENS14_INSA_18SM100_TMA_2SM_LOADES1F_vEEEENS_8epilogue10collective18CollectiveEpilogueINS1K_23Sm100TmaWarpSpecializedILi4ELi2ELi32ELb1ELb0EEEJNSB_IJSI_SI_SK_EEENSB_IJNSV_ISI_SE_EENSV_ISJ_SE_EEEEESM_NSB_IJNSB_IJlllEEESE_SX_EEESM_S1U_NS1K_6fusion15FusionCallbacksIS1O_NS1V_17LinearCombinationISM_fSM_fLNS_15FloatRoundStyleE2EEES1P_S1S_JEEENSA_5SM1004TMEM4LOAD26SM100_TMEM_LOAD_32dp32b32xENSA_20SM90_TMA_LOAD_IM2COLES1F_NSA_39AutoVectorizingCopyWithAssumedAlignmentILi128EEENSA_21SM90_TMA_STORE_IM2COLES1F_S27_S27_EEEvvEEEEvNT_6ParamsE --------------------------
	.section	.text._ZN7cutlass13device_kernelINS_4conv6kernel13ConvUniversalINS1_16ConvProblemShapeILNS1_8OperatorE0ELi2EEENS1_10collective14CollectiveConvINS1_47MainloopSm100TmaUmmaWarpSpecializedImplicitGemmILS5_0ELi16ELi2ELi1ELi2EN4cute5tupleIJNSA_1CILi2EEENSC_ILi1EEESE_EEEEENSB_IJNSC_ILi256EEENSC_ILi128EEENSB_IJNSC_ILi32EEEEEEEEENS_10bfloat16_tESM_NSA_8TiledMMAINSA_8MMA_AtomIJNSA_26SM100_MMA_F16BF16_2x1SM_SSISM_SM_fLi256ELi128ELNSA_4UMMA5MajorE0ELSR_0ELNSQ_7ScaleInE0ELSS_0EEEEEENSA_6LayoutINSB_IJSE_SE_SE_EEENSB_IJNSC_ILi0EEESX_SX_EEEEENSB_IJNSA_10UnderscoreES10_S10_EEEEENS7_6detail27Sm100ImplicitGemmTileTraitsINSA_25SM100_TMA_2SM_LOAD_IM2COLENSA_14ComposedLayoutINSA_7SwizzleILi2ELi4ELi3EEENSA_18smem_ptr_flag_bitsILi16EEENSV_INSB_IJNSC_ILi8EEESJ_EEENSB_IJSJ_SE_EEEEEEEvEENS14_INSA_18SM100_TMA_2SM_LOADES1F_vEEEENS_8epilogue10collective18CollectiveEpilogueINS1K_23Sm100TmaWarpSpecializedILi4ELi2ELi32ELb1ELb0EEEJNSB_IJSI_SI_SK_EEENSB_IJNSV_ISI_SE_EENSV_ISJ_SE_EEEEESM_NSB_IJNSB_IJlllEEESE_SX_EEESM_S1U_NS1K_6fusion15FusionCallbacksIS1O_NS1V_17LinearCombinationISM_fSM_fLNS_15FloatRoundStyleE2EEES1P_S1S_JEEENSA_5SM1004TMEM4LOAD26SM100_TMEM_LOAD_32dp32b32xENSA_20SM90_TMA_LOAD_IM2COLES1F_NSA_39AutoVectorizingCopyWithAssumedAlignmentILi128EEENSA_21SM90_TMA_STORE_IM2COLES1F_S27_S27_EEEvvEEEEvNT_6ParamsE,"ax",@progbits
	.align	128
.text._ZN7cutlass13device_kernelINS_4conv6kernel13ConvUniversalINS1_16ConvProblemShapeILNS1_8OperatorE0ELi2EEENS1_10collective14CollectiveConvINS1_47MainloopSm100TmaUmmaWarpSpecializedImplicitGemmILS5_0ELi16ELi2ELi1ELi2EN4cute5tupleIJNSA_1CILi2EEENSC_ILi1EEESE_EEEEENSB_IJNSC_ILi256EEENSC_ILi128EEENSB_IJNSC_ILi32EEEEEEEEENS_10bfloat16_tESM_NSA_8TiledMMAINSA_8MMA_AtomIJNSA_26SM100_MMA_F16BF16_2x1SM_SSISM_SM_fLi256ELi128ELNSA_4UMMA5MajorE0ELSR_0ELNSQ_7ScaleInE0ELSS_0EEEEEENSA_6LayoutINSB_IJSE_SE_SE_EEENSB_IJNSC_ILi0EEESX_SX_EEEEENSB_IJNSA_10UnderscoreES10_S10_EEEEENS7_6detail27Sm100ImplicitGemmTileTraitsINSA_25SM100_TMA_2SM_LOAD_IM2COLENSA_14ComposedLayoutINSA_7SwizzleILi2ELi4ELi3EEENSA_18smem_ptr_flag_bitsILi16EEENSV_INSB_IJNSC_ILi8EEESJ_EEENSB_IJSJ_SE_EEEEEEEvEENS14_INSA_18SM100_TMA_2SM_LOADES1F_vEEEENS_8epilogue10collective18CollectiveEpilogueINS1K_23Sm100TmaWarpSpecializedILi4ELi2ELi32ELb1ELb0EEEJNSB_IJSI_SI_SK_EEENSB_IJNSV_ISI_SE_EENSV_ISJ_SE_EEEEESM_NSB_IJNSB_IJlllEEESE_SX_EEESM_S1U_NS1K_6fusion15FusionCallbacksIS1O_NS1V_17LinearCombinationISM_fSM_fLNS_15FloatRoundStyleE2EEES1P_S1S_JEEENSA_5SM1004TMEM4LOAD26SM100_TMEM_LOAD_32dp32b32xENSA_20SM90_TMA_LOAD_IM2COLES1F_NSA_39AutoVectorizingCopyWithAssumedAlignmentILi128EEENSA_21SM90_TMA_STORE_IM2COLES1F_S27_S27_EEEvvEEEEvNT_6ParamsE:
        .type           _ZN7cutlass13device_kernelINS_4conv6kernel13ConvUniversalINS1_16ConvProblemShapeILNS1_8OperatorE0ELi2EEENS1_10collective14CollectiveConvINS1_47MainloopSm100TmaUmmaWarpSpecializedImplicitGemmILS5_0ELi16ELi2ELi1ELi2EN4cute5tupleIJNSA_1CILi2EEENSC_ILi1EEESE_EEEEENSB_IJNSC_ILi256EEENSC_ILi128EEENSB_IJNSC_ILi32EEEEEEEEENS_10bfloat16_tESM_NSA_8TiledMMAINSA_8MMA_AtomIJNSA_26SM100_MMA_F16BF16_2x1SM_SSISM_SM_fLi256ELi128ELNSA_4UMMA5MajorE0ELSR_0ELNSQ_7ScaleInE0ELSS_0EEEEEENSA_6LayoutINSB_IJSE_SE_SE_EEENSB_IJNSC_ILi0EEESX_SX_EEEEENSB_IJNSA_10UnderscoreES10_S10_EEEEENS7_6detail27Sm100ImplicitGemmTileTraitsINSA_25SM100_TMA_2SM_LOAD_IM2COLENSA_14ComposedLayoutINSA_7SwizzleILi2ELi4ELi3EEENSA_18smem_ptr_flag_bitsILi16EEENSV_INSB_IJNSC_ILi8EEESJ_EEENSB_IJSJ_SE_EEEEEEEvEENS14_INSA_18SM100_TMA_2SM_LOADES1F_vEEEENS_8epilogue10collective18CollectiveEpilogueINS1K_23Sm100TmaWarpSpecializedILi4ELi2ELi32ELb1ELb0EEEJNSB_IJSI_SI_SK_EEENSB_IJNSV_ISI_SE_EENSV_ISJ_SE_EEEEESM_NSB_IJNSB_IJlllEEESE_SX_EEESM_S1U_NS1K_6fusion15FusionCallbacksIS1O_NS1V_17LinearCombinationISM_fSM_fLNS_15FloatRoundStyleE2EEES1P_S1S_JEEENSA_5SM1004TMEM4LOAD26SM100_TMEM_LOAD_32dp32b32xENSA_20SM90_TMA_LOAD_IM2COLES1F_NSA_39AutoVectorizingCopyWithAssumedAlignmentILi128EEENSA_21SM90_TMA_STORE_IM2COLES1F_S27_S27_EEEvvEEEEvNT_6ParamsE,@function
        .size           _ZN7cutlass13device_kernelINS_4conv6kernel13ConvUniversalINS1_16ConvProblemShapeILNS1_8OperatorE0ELi2EEENS1_10collective14CollectiveConvINS1_47MainloopSm100TmaUmmaWarpSpecializedImplicitGemmILS5_0ELi16ELi2ELi1ELi2EN4cute5tupleIJNSA_1CILi2EEENSC_ILi1EEESE_EEEEENSB_IJNSC_ILi256EEENSC_ILi128EEENSB_IJNSC_ILi32EEEEEEEEENS_10bfloat16_tESM_NSA_8TiledMMAINSA_8MMA_AtomIJNSA_26SM100_MMA_F16BF16_2x1SM_SSISM_SM_fLi256ELi128ELNSA_4UMMA5MajorE0ELSR_0ELNSQ_7ScaleInE0ELSS_0EEEEEENSA_6LayoutINSB_IJSE_SE_SE_EEENSB_IJNSC_ILi0EEESX_SX_EEEEENSB_IJNSA_10UnderscoreES10_S10_EEEEENS7_6detail27Sm100ImplicitGemmTileTraitsINSA_25SM100_TMA_2SM_LOAD_IM2COLENSA_14ComposedLayoutINSA_7SwizzleILi2ELi4ELi3EEENSA_18smem_ptr_flag_bitsILi16EEENSV_INSB_IJNSC_ILi8EEESJ_EEENSB_IJSJ_SE_EEEEEEEvEENS14_INSA_18SM100_TMA_2SM_LOADES1F_vEEEENS_8epilogue10collective18CollectiveEpilogueINS1K_23Sm100TmaWarpSpecializedILi4ELi2ELi32ELb1ELb0EEEJNSB_IJSI_SI_SK_EEENSB_IJNSV_ISI_SE_EENSV_ISJ_SE_EEEEESM_NSB_IJNSB_IJlllEEESE_SX_EEESM_S1U_NS1K_6fusion15FusionCallbacksIS1O_NS1V_17LinearCombinationISM_fSM_fLNS_15FloatRoundStyleE2EEES1P_S1S_JEEENSA_5SM1004TMEM4LOAD26SM100_TMEM_LOAD_32dp32b32xENSA_20SM90_TMA_LOAD_IM2COLES1F_NSA_39AutoVectorizingCopyWithAssumedAlignmentILi128EEENSA_21SM90_TMA_STORE_IM2COLES1F_S27_S27_EEEvvEEEEvNT_6ParamsE,(.L_x_224 - _ZN7cutlass13device_kernelINS_4conv6kernel13ConvUniversalINS1_16ConvProblemShapeILNS1_8OperatorE0ELi2EEENS1_10collective14CollectiveConvINS1_47MainloopSm100TmaUmmaWarpSpecializedImplicitGemmILS5_0ELi16ELi2ELi1ELi2EN4cute5tupleIJNSA_1CILi2EEENSC_ILi1EEESE_EEEEENSB_IJNSC_ILi256EEENSC_ILi128EEENSB_IJNSC_ILi32EEEEEEEEENS_10bfloat16_tESM_NSA_8TiledMMAINSA_8MMA_AtomIJNSA_26SM100_MMA_F16BF16_2x1SM_SSISM_SM_fLi256ELi128ELNSA_4UMMA5MajorE0ELSR_0ELNSQ_7ScaleInE0ELSS_0EEEEEENSA_6LayoutINSB_IJSE_SE_SE_EEENSB_IJNSC_ILi0EEESX_SX_EEEEENSB_IJNSA_10UnderscoreES10_S10_EEEEENS7_6detail27Sm100ImplicitGemmTileTraitsINSA_25SM100_TMA_2SM_LOAD_IM2COLENSA_14ComposedLayoutINSA_7SwizzleILi2ELi4ELi3EEENSA_18smem_ptr_flag_bitsILi16EEENSV_INSB_IJNSC_ILi8EEESJ_EEENSB_IJSJ_SE_EEEEEEEvEENS14_INSA_18SM100_TMA_2SM_LOADES1F_vEEEENS_8epilogue10collective18CollectiveEpilogueINS1K_23Sm100TmaWarpSpecializedILi4ELi2ELi32ELb1ELb0EEEJNSB_IJSI_SI_SK_EEENSB_IJNSV_ISI_SE_EENSV_ISJ_SE_EEEEESM_NSB_IJNSB_IJlllEEESE_SX_EEESM_S1U_NS1K_6fusion15FusionCallbacksIS1O_NS1V_17LinearCombinationISM_fSM_fLNS_15FloatRoundStyleE2EEES1P_S1S_JEEENSA_5SM1004TMEM4LOAD26SM100_TMEM_LOAD_32dp32b32xENSA_20SM90_TMA_LOAD_IM2COLES1F_NSA_39AutoVectorizingCopyWithAssumedAlignmentILi128EEENSA_21SM90_TMA_STORE_IM2COLES1F_S27_S27_EEEvvEEEEvNT_6ParamsE)
        .other          _ZN7cutlass13device_kernelINS_4conv6kernel13ConvUniversalINS1_16ConvProblemShapeILNS1_8OperatorE0ELi2EEENS1_10collective14CollectiveConvINS1_47MainloopSm100TmaUmmaWarpSpecializedImplicitGemmILS5_0ELi16ELi2ELi1ELi2EN4cute5tupleIJNSA_1CILi2EEENSC_ILi1EEESE_EEEEENSB_IJNSC_ILi256EEENSC_ILi128EEENSB_IJNSC_ILi32EEEEEEEEENS_10bfloat16_tESM_NSA_8TiledMMAINSA_8MMA_AtomIJNSA_26SM100_MMA_F16BF16_2x1SM_SSISM_SM_fLi256ELi128ELNSA_4UMMA5MajorE0ELSR_0ELNSQ_7ScaleInE0ELSS_0EEEEEENSA_6LayoutINSB_IJSE_SE_SE_EEENSB_IJNSC_ILi0EEESX_SX_EEEEENSB_IJNSA_10UnderscoreES10_S10_EEEEENS7_6detail27Sm100ImplicitGemmTileTraitsINSA_25SM100_TMA_2SM_LOAD_IM2COLENSA_14ComposedLayoutINSA_7SwizzleILi2ELi4ELi3EEENSA_18smem_ptr_flag_bitsILi16EEENSV_INSB_IJNSC_ILi8EEESJ_EEENSB_IJSJ_SE_EEEEEEEvEENS14_INSA_18SM100_TMA_2SM_LOADES1F_vEEEENS_8epilogue10collective18CollectiveEpilogueINS1K_23Sm100TmaWarpSpecializedILi4ELi2ELi32ELb1ELb0EEEJNSB_IJSI_SI_SK_EEENSB_IJNSV_ISI_SE_EENSV_ISJ_SE_EEEEESM_NSB_IJNSB_IJlllEEESE_SX_EEESM_S1U_NS1K_6fusion15FusionCallbacksIS1O_NS1V_17LinearCombinationISM_fSM_fLNS_15FloatRoundStyleE2EEES1P_S1S_JEEENSA_5SM1004TMEM4LOAD26SM100_TMEM_LOAD_32dp32b32xENSA_20SM90_TMA_LOAD_IM2COLES1F_NSA_39AutoVectorizingCopyWithAssumedAlignmentILi128EEENSA_21SM90_TMA_STORE_IM2COLES1F_S27_S27_EEEvvEEEEvNT_6ParamsE,@"STO_CUDA_ENTRY STV_DEFAULT"
_ZN7cutlass13device_kernelINS_4conv6kernel13ConvUniversalINS1_16ConvProblemShapeILNS1_8OperatorE0ELi2EEENS1_10collective14CollectiveConvINS1_47MainloopSm100TmaUmmaWarpSpecializedImplicitGemmILS5_0ELi16ELi2ELi1ELi2EN4cute5tupleIJNSA_1CILi2EEENSC_ILi1EEESE_EEEEENSB_IJNSC_ILi256EEENSC_ILi128EEENSB_IJNSC_ILi32EEEEEEEEENS_10bfloat16_tESM_NSA_8TiledMMAINSA_8MMA_AtomIJNSA_26SM100_MMA_F16BF16_2x1SM_SSISM_SM_fLi256ELi128ELNSA_4UMMA5MajorE0ELSR_0ELNSQ_7ScaleInE0ELSS_0EEEEEENSA_6LayoutINSB_IJSE_SE_SE_EEENSB_IJNSC_ILi0EEESX_SX_EEEEENSB_IJNSA_10UnderscoreES10_S10_EEEEENS7_6detail27Sm100ImplicitGemmTileTraitsINSA_25SM100_TMA_2SM_LOAD_IM2COLENSA_14ComposedLayoutINSA_7SwizzleILi2ELi4ELi3EEENSA_18smem_ptr_flag_bitsILi16EEENSV_INSB_IJNSC_ILi8EEESJ_EEENSB_IJSJ_SE_EEEEEEEvEENS14_INSA_18SM100_TMA_2SM_LOADES1F_vEEEENS_8epilogue10collective18CollectiveEpilogueINS1K_23Sm100TmaWarpSpecializedILi4ELi2ELi32ELb1ELb0EEEJNSB_IJSI_SI_SK_EEENSB_IJNSV_ISI_SE_EENSV_ISJ_SE_EEEEESM_NSB_IJNSB_IJlllEEESE_SX_EEESM_S1U_NS1K_6fusion15FusionCallbacksIS1O_NS1V_17LinearCombinationISM_fSM_fLNS_15FloatRoundStyleE2EEES1P_S1S_JEEENSA_5SM1004TMEM4LOAD26SM100_TMEM_LOAD_32dp32b32xENSA_20SM90_TMA_LOAD_IM2COLES1F_NSA_39AutoVectorizingCopyWithAssumedAlignmentILi128EEENSA_21SM90_TMA_STORE_IM2COLES1F_S27_S27_EEEvvEEEEvNT_6ParamsE:
[----:B------:R-:W1:Y:S01]  /*0000*/  LDC R1, c[0x0][0x37c] ;  /* 0x0000df00ff017b82 */ /* 0x000e620000000800 */
[----:B------:R-:W2:Y:S01]  /*0010*/  S2R R85, SR_TID.X ;  /* 0x0000000000557919 */ /* 0x000ea20000002100 */
[----:B------:R-:W3:Y:S06]  /*0020*/  LDCU.64 UR8, c[0x0][0x890] ;  /* 0x00011200ff0877ac */ /* 0x000eec0008000a00 */
[----:B------:R-:W4:Y:S01]  /*0030*/  S2UR UR4, SR_CgaCtaId ;  /* 0x00000000000479c3 */ /* 0x000f220000008800 */
[----:B-1----:R-:W-:Y:S01]  /*0040*/  VIADD R1, R1, 0xfffffff8 ;  /* 0xfffffff801017836 */ /* 0x002fe20000000000 */
[----:B------:R-:W-:-:S02]  /*0050*/  PRMT R87, RZ, 0x7610, R87 ;  /* 0x00007610ff577816 */ /* 0x000fc40000000057 */
[----:B------:R-:W-:Y:S02]  /*0060*/  ELECT P1, URZ, PT ;  /* 0x0000000000ff782f */ /* 0x000fe40003820000 */
[----:B------:R-:W-:Y:S01]  /*0070*/  R2UR UR48, R1 ;  /* 0x00000000013072ca */ /* 0x000fe200000e0000 */
[----:B---3--:R-:W-:-:S04]  /*0080*/  UISETP.NE.U32.AND UP0, UPT, UR8, URZ, UPT ;  /* 0x000000ff0800728c */ /* 0x008fc8000bf05070 */
[----:B------:R-:W-:Y:S02]  /*0090*/  UISETP.NE.AND.EX UP0, UPT, UR9, URZ, UPT, UP0 ;  /* 0x000000ff0900728c */ /* 0x000fe4000bf05300 */
[----:B----4-:R-:W-:Y:S02]  /*00a0*/  ULOP3.LUT UR31, UR4, 0x1, URZ, 0xc0, !UPT ;  /* 0x00000001041f7892 */ /* 0x010fe4000f8ec0ff */
[----:B------:R-:W-:Y:S01]  /*00b0*/  ULOP3.LUT UR30, UR4, 0x1, URZ, 0x3c, !UPT ;  /* 0x00000001041e7892 */ /* 0x000fe2000f8e3cff */
[----:B--2---:R-:W-:-:S05]  /*00c0*/  SHF.R.U32.HI R88, RZ, 0x5, R85 ;  /* 0x00000005ff587819 */ /* 0x004fca0000011655 */
[----:B------:R-:W1:Y:S02]  /*00d0*/  SHFL.IDX PT, R0, R88, RZ, 0x1f ;  /* 0x00001fff58007589 */ /* 0x000e6400000e0000 */
[----:B-1----:R-:W-:Y:S01]  /*00e0*/  R2UR UR18, R0 ;  /* 0x00000000001272ca */ /* 0x002fe200000e0000 */
[----:B------:R-:W-:-:S14]  /*00f0*/  BRA.U UP0, `(.L_x_0) ;  /* 0x0000000100307547 */ /* 0x000fdc000b800000 */
[----:B------:R-:W1:Y:S02]  /*0100*/  LDCU.64 UR4, c[0x0][0x888] ;  /* 0x00011100ff0477ac */ /* 0x000e640008000a00 */
[----:B-1----:R-:W-:-:S04]  /*0110*/  UISETP.NE.U32.AND UP0, UPT, UR4, URZ, UPT ;  /* 0x000000ff0400728c */ /* 0x002fc8000bf05070 */
[----:B------:R-:W-:-:S09]  /*0120*/  UISETP.NE.AND.EX UP0, UPT, UR5, URZ, UPT, UP0 ;  /* 0x000000ff0500728c */ /* 0x000fd2000bf05300 */
[----:B------:R-:W-:Y:S05]  /*0130*/  BRA.U !UP0, `(.L_x_1) ;  /* 0x0000000108147547 */ /* 0x000fea000b800000 */
[----:B------:R-:W1:Y:S01]  /*0140*/  LDC.64 R2, c[0x0][0x888] ;  /* 0x00022200ff027b82 */ /* 0x000e620000000a00 */
[----:B------:R-:W1:Y:S02]  /*0150*/  LDCU.64 UR4, c[0x0][0x358] ;  /* 0x00006b00ff0477ac */ /* 0x000e640008000a00 */
[----:B-1----:R1:W5:Y:S01]  /*0160*/  LDG.E R41, desc[UR4][R2.64] ;  /* 0x0000000402297981 */ /* 0x002362000c1e1900 */
[----:B------:R-:W-:Y:S01]  /*0170*/  HFMA2 R87, -RZ, RZ, 0, 5.9604644775390625e-08 ;  /* 0x00000001ff577431 */ /* 0x000fe200000001ff */
[----:B------:R-:W-:Y:S05]  /*0180*/  BRA `(.L_x_0) ;  /* 0x00000000000c7947 */ /* 0x000fea0003800000 */
.L_x_1:
[----:B------:R-:W1:Y:S01]  /*0190*/  LDCU UR4, c[0x0][0x880] ;  /* 0x00011000ff0477ac */ /* 0x000e620008000800 */
[----:B------:R-:W-:Y:S01]  /*01a0*/  HFMA2 R87, -RZ, RZ, 0, 5.9604644775390625e-08 ;  /* 0x00000001ff577431 */ /* 0x000fe200000001ff */
[----:B-1----:R-:W-:-:S07]  /*01b0*/  MOV R41, UR4 ;  /* 0x0000000400297c02 */ /* 0x002fce0008000f00 */
.L_x_0:
[----:B------:R-:W2:Y:S02]  /*01c0*/  LDCU.64 UR4, c[0x0][0x8b0] ;  /* 0x00011600ff0477ac */ /* 0x000ea40008000a00 */
[----:B--2---:R-:W-:-:S04]  /*01d0*/  UISETP.NE.U32.AND UP0, UPT, UR4, URZ, UPT ;  /* 0x000000ff0400728c */ /* 0x004fc8000bf05070 */
[----:B------:R-:W-:-:S09]  /*01e0*/  UISETP.NE.AND.EX UP0, UPT, UR5, URZ, UPT, UP0 ;  /* 0x000000ff0500728c */ /* 0x000fd2000bf05300 */
[----:B------:R-:W-:Y:S05]  /*01f0*/  BRA.U UP0, `(.L_x_2) ;  /* 0x0000000100287547 */ /* 0x000fea000b800000 */
[----:B------:R-:W2:Y:S02]  /*0200*/  LDCU.64 UR4, c[0x0][0x8a8] ;  /* 0x00011500ff0477ac */ /* 0x000ea40008000a00 */
[----:B--2---:R-:W-:-:S04]  /*0210*/  UISETP.NE.U32.AND UP0, UPT, UR4, URZ, UPT ;  /* 0x000000ff0400728c */ /* 0x004fc8000bf05070 */
[----:B------:R-:W-:-:S09]  /*0220*/  UISETP.NE.AND.EX UP0, UPT, UR5, URZ, UPT, UP0 ;  /* 0x000000ff0500728c */ /* 0x000fd2000bf05300 */
[----:B------:R-:W-:Y:S05]  /*0230*/  BRA.U !UP0, `(.L_x_3) ;  /* 0x0000000108107547 */ /* 0x000fea000b800000 */
[----:B------:R-:W2:Y:S01]  /*0240*/  LDC.64 R38, c[0x0][0x8a8] ;  /* 0x00022a00ff267b82 */ /* 0x000ea20000000a00 */
[----:B------:R-:W2:Y:S02]  /*0250*/  LDCU.64 UR4, c[0x0][0x358] ;  /* 0x00006b00ff0477ac */ /* 0x000ea40008000a00 */
[----:B--2---:R2:W5:Y:S01]  /*0260*/  LDG.E R38, desc[UR4][R38.64] ;  /* 0x0000000426267981 */ /* 0x004562000c1e1900 */
[----:B------:R-:W-:Y:S05]  /*0270*/  BRA `(.L_x_2) ;  /* 0x0000000000087947 */ /* 0x000fea0003800000 */
.L_x_3:
[----:B------:R-:W2:Y:S02]  /*0280*/  LDCU UR4, c[0x0][0x8a0] ;  /* 0x00011400ff0477ac */ /* 0x000ea40008000800 */
[----:B--2---:R-:W-:Y:S02]  /*0290*/  MOV R38, UR4 ;  /* 0x0000000400267c02 */ /* 0x004fe40008000f00 */
.L_x_2:
[----:B------:R-:W-:Y:S01]  /*02a0*/  IMAD.U32 R0, RZ, RZ, UR18 ;  /* 0x00000012ff007e24 */ /* 0x000fe2000f8e00ff */
[----:B------:R-:W-:Y:S04]  /*02b0*/  BSSY.RECONVERGENT B0, `(.L_x_4) ;  /* 0x000000c000007945 */ /* 0x000fe80003800200 */
[C---:B------:R-:W-:Y:S02]  /*02c0*/  ISETP.NE.OR P2, PT, R0.reuse, 0x1, !P1 ;  /* 0x000000010000780c */ /* 0x040fe40004f45670 */
[----:B------:R-:W-:-:S11]  /*02d0*/  ISETP.NE.OR P0, PT, R0, 0x3, !P1 ;  /* 0x000000030000780c */ /* 0x000fd60004f05670 */
[----:B------:R-:W-:Y:S05]  /*02e0*/  @P2 BRA `(.L_x_5) ;  /* 0x0000000000202947 */ /* 0x000fea0003800000 */
[----:B------:R-:W3:Y:S02]  /*02f0*/  LDCU.64 UR4, c[0x0][0x348] ;  /* 0x00006900ff0477ac */ /* 0x000ee40008000a00 */
[----:B---3--:R-:W-:Y:S02]  /*0300*/  UIADD3 UR6, UP1, UPT, UR4, 0x80, URZ ;  /* 0x0000008004067890 */ /* 0x008fe4000ff3e0ff */
[----:B------:R-:W-:Y:S02]  /*0310*/  UIADD3 UR4, UP0, UPT, UR4, 0x180, URZ ;  /* 0x0000018004047890 */ /* 0x000fe4000ff1e0ff */
[----:B------:R-:W-:Y:S02]  /*0320*/  UIADD3.X UR7, UPT, UPT, URZ, UR5, URZ, UP1, !UPT ;  /* 0x00000005ff077290 */ /* 0x000fe40008ffe4ff */
[----:B------:R-:W-:-:S07]  /*0330*/  UIADD3.X UR5, UPT, UPT, URZ, UR5, URZ, UP0, !UPT ;  /* 0x00000005ff057290 */ /* 0x000fce00087fe4ff */
[----:B------:R3:W-:Y:S02]  /*0340*/  UTMACCTL.PF [UR6] ;  /* 0x00000000060079b9 */ /* 0x0007e40008040000 */
[----:B------:R3:W-:Y:S02]  /*0350*/  UTMACCTL.PF [UR4] ;  /* 0x00000000040079b9 */ /* 0x0007e40008040000 */
[----:B---3--:R-:W-:Y:S01]  /*0360*/  NOP ;  /* 0x0000000000007918 */ /* 0x008fe20000000000 */
.L_x_5:
[----:B------:R-:W-:Y:S05]  /*0370*/  BSYNC.RECONVERGENT B0 ;  /* 0x0000000000007941 */ /* 0x000fea0003800200 */
.L_x_4:
[----:B------:R-:W-:Y:S04]  /*0380*/  BSSY.RECONVERGENT B0, `(.L_x_6) ;  /* 0x000000a000007945 */ /* 0x000fe80003800200 */
        /* <DEDUP_REMOVED lines=9> */
.L_x_7:
[----:B------:R-:W-:Y:S05]  /*0420*/  BSYNC.RECONVERGENT B0 ;  /* 0x0000000000007941 */ /* 0x000fea0003800200 */
.L_x_6:
[----:B------:R-:W3:Y:S01]  /*0430*/  LDCU.64 UR4, c[0x0][0x888] ;  /* 0x00011100ff0477ac */ /* 0x000ee20008000a00 */
[----:B------:R-:W-:Y:S02]  /*0440*/  UISETP.EQ.U32.AND UP2, UPT, UR8, URZ, UPT ;  /* 0x000000ff0800728c */ /* 0x000fe4000bf42070 */
[----:B------:R-:W-:Y:S02]  /*0450*/  UPLOP3.LUT UP3, UPT, UPT, UPT, UPT, 0x80, 0x8 ;  /* 0x000000000008789c */ /* 0x000fe40003f6f070 */
[----:B---3--:R-:W-:-:S04]  /*0460*/  UISETP.NE.U32.AND UP0, UPT, UR4, URZ, UPT ;  /* 0x000000ff0400728c */ /* 0x008fc8000bf05070 */
[----:B------:R-:W-:-:S04]  /*0470*/  UISETP.NE.AND.EX UP1, UPT, UR5, URZ, UPT, UP0 ;  /* 0x000000ff0500728c */ /* 0x000fc8000bf25300 */
[----:B------:R-:W-:-:S04]  /*0480*/  UISETP.EQ.OR.EX UP4, UPT, UR9, URZ, !UP1, UP2 ;  /* 0x000000ff0900728c */ /* 0x000fc8000cf82720 */
[----:B------:R-:W-:-:S06]  /*0490*/  UP2UR UR4, UPR, URZ, 0x10 ;  /* 0x00000010ff047883 */ /* 0x000fcc0008000000 */
[----:B------:R-:W-:Y:S01]  /*04a0*/  MOV R97, UR4 ;  /* 0x0000000400617c02 */ /* 0x000fe20008000f00 */
[----:B------:R-:W-:Y:S06]  /*04b0*/  BRA.U !UP4, `(.L_x_8) ;  /* 0x000000010c207547 */ /* 0x000fec000b800000 */
[----:B------:R-:W-:Y:S01]  /*04c0*/  UISETP.NE.U32.AND UP2, UPT, UR8, URZ, UPT ;  /* 0x000000ff0800728c */ /* 0x000fe2000bf45070 */
[----:B-----5:R-:W-:Y:S01]  /*04d0*/  FSETP.NEU.AND P0, PT, R41, RZ, PT ;  /* 0x000000ff2900720b */ /* 0x020fe20003f0d000 */
[----:B------:R-:W-:Y:S02]  /*04e0*/  USEL UR4, URZ, 0xffffffff, UP1 ;  /* 0xffffffffff047887 */ /* 0x000fe40008800000 */
[----:B------:R-:W-:-:S10]  /*04f0*/  UISETP.NE.AND.EX UP2, UPT, UR9, URZ, UPT, UP2 ;  /* 0x000000ff0900728c */ /* 0x000fd4000bf45320 */
[----:B------:R-:W-:Y:S01]  /*0500*/  VOTEU.ANY UP0, P0 ;  /* 0x0000000000ff7886 */ /* 0x000fe20000000100 */
[----:B------:R-:W-:-:S04]  /*0510*/  @!UP2 USEL UR4, URZ, 0xffffffff, UP0 ;  /* 0xffffffffff04a887 */ /* 0x000fc80008000000 */
[----:B------:R-:W-:-:S04]  /*0520*/  ULOP3.LUT UR4, UR4, 0x1, URZ, 0xc0, !UPT ;  /* 0x0000000104047892 */ /* 0x000fc8000f8ec0ff */
[----:B------:R-:W-:-:S11]  /*0530*/  UISETP.NE.U32.AND UP3, UPT, UR4, 0x1, UPT ;  /* 0x000000010400788c */ /* 0x000fd6000bf65070 */
.L_x_8:
[----:B------:R-:W3:Y:S01]  /*0540*/  SHFL.IDX PT, R0, R88, RZ, 0x1f ;  /* 0x00001fff58007589 */ /* 0x000ee200000e0000 */
[----:B------:R-:W-:Y:S02]  /*0550*/  UISETP.NE.AND UP5, UPT, UR18, 0x2, UPT ;  /* 0x000000021200788c */ /* 0x000fe4000bfa5270 */
[----:B------:R-:W-:Y:S02]  /*0560*/  UISETP.NE.AND UP0, UPT, UR18, 0x2, UPT ;  /* 0x000000021200788c */ /* 0x000fe4000bf05270 */
[----:B------:R-:W-:Y:S02]  /*0570*/  UISETP.NE.OR UP2, UPT, UR31, URZ, UP5 ;  /* 0x000000ff1f00728c */ /* 0x000fe4000af45670 */
[----:B------:R-:W-:-:S04]  /*0580*/  USEL UR62, URZ, 0x1, UP0 ;  /* 0x00000001ff3e7887 */ /* 0x000fc80008000000 */
[----:B------:R-:W-:Y:S02]  /*0590*/  PLOP3.LUT P3, PT, P1, PT, UP2, 0xae, 0xea ;  /* 0x0000000000ea781c */ /* 0x000fe40000f6f52e */
[----:B---3--:R-:W-:-:S13]  /*05a0*/  ISETP.NE.AND P0, PT, R0, RZ, PT ;  /* 0x000000ff0000720c */ /* 0x008fda0003f05270 */
[----:B------:R-:W-:Y:S05]  /*05b0*/  @P0 BRA `(.L_x_9) ;  /* 0x0000000000b40947 */ /* 0x000fea0003800000 */
[----:B------:R-:W-:Y:S01]  /*05c0*/  ELECT P0, URZ, PT ;  /* 0x0000000000ff782f */ /* 0x000fe20003800000 */
[----:B------:R-:W-:-:S12]  /*05d0*/  BSSY.RECONVERGENT B0, `(.L_x_9) ;  /* 0x000002b000007945 */ /* 0x000fd80003800200 */
[----:B------:R-:W-:Y:S05]  /*05e0*/  @!P0 BRA `(.L_x_10) ;  /* 0x0000000000a48947 */ /* 0x000fea0003800000 */
[----:B------:R-:W3:Y:S01]  /*05f0*/  S2UR UR5, SR_CgaCtaId ;  /* 0x00000000000579c3 */ /* 0x000ee20000008800 */
[----:B------:R-:W-:Y:S01]  /*0600*/  UMOV UR4, 0x400 ;  /* 0x0000040000047882 */ /* 0x000fe20000000000 */
[----:B------:R-:W-:Y:S02]  /*0610*/  UMOV UR6, 0x1 ;  /* 0x0000000100067882 */ /* 0x000fe40000000000 */
[----:B------:R-:W-:-:S04]  /*0620*/  UIADD3 UR6, UPT, UPT, -UR6, 0x100000, URZ ;  /* 0x0010000006067890 */ /* 0x000fc8000fffe1ff */
[----:B------:R-:W-:Y:S02]  /*0630*/  USHF.L.U32 UR7, UR6, 0xb, URZ ;  /* 0x0000000b06077899 */ /* 0x000fe400080006ff */
[----:B------:R-:W-:Y:S02]  /*0640*/  USHF.L.U32 UR6, UR6, 0x1, URZ ;  /* 0x0000000106067899 */ /* 0x000fe400080006ff */
[----:B---3--:R-:W-:Y:S01]  /*0650*/  ULEA UR4, UR5, UR4, 0x18 ;  /* 0x0000000405047291 */ /* 0x008fe2000f8ec0ff */
[----:B------:R-:W3:Y:S11]  /*0660*/  FENCE.VIEW.ASYNC.S ;  /* 0x00000000000073c6 */ /* 0x000ef60000000000 */
[----:B---3--:R3:W4:Y:S01]  /*0670*/  SYNCS.EXCH.64 URZ, [UR4], UR6 ;  /* 0x0000000604ff75b2 */ /* 0x0087220008000100 */
[----:B------:R3:W1:Y:S01]  /*0680*/  SYNCS.EXCH.64 URZ, [UR4+0x80], UR6 ;  /* 0x0000800604ff75b2 */ /* 0x0006620008000100 */
        /* <DEDUP_REMOVED lines=29> */
[----:B------:R3:W1:Y:S02]  /*0860*/  SYNCS.EXCH.64 URZ, [UR4+0xf8], UR6 ;  /* 0x0000f80604ff75b2 */ /* 0x0006640008000100 */
[----:B---34-:R-:W-:Y:S01]  /*0870*/  NOP ;  /* 0x0000000000007918 */ /* 0x018fe20000000000 */
.L_x_10:
[----:B------:R-:W-:Y:S05]  /*0880*/  BSYNC.RECONVERGENT B0 ;  /* 0x0000000000007941 */ /* 0x000fea0003800200 */
.L_x_9:
[----:B------:R-:W3:Y:S01]  /*0890*/  SHFL.IDX PT, R0, R88, RZ, 0x1f ;  /* 0x00001fff58007589 */ /* 0x000ee200000e0000 */
[----:B------:R-:W-:Y:S01]  /*08a0*/  NOP ;  /* 0x0000000000007918 */ /* 0x000fe20000000000 */
[----:B---3--:R-:W-:-:S13]  /*08b0*/  ISETP.NE.AND P0, PT, R0, 0x1, PT ;  /* 0x000000010000780c */ /* 0x008fda0003f05270 */
[----:B------:R-:W-:Y:S05]  /*08c0*/  @P0 BRA `(.L_x_11) ;  /* 0x0000000000580947 */ /* 0x000fea0003800000 */
[----:B------:R-:W3:Y:S01]  /*08d0*/  S2UR UR5, SR_CgaCtaId ;  /* 0x00000000000579c3 */ /* 0x000ee20000008800 */
[----:B------:R-:W-:Y:S01]  /*08e0*/  UMOV UR4, 0x400 ;  /* 0x0000040000047882 */ /* 0x000fe20000000000 */
[----:B------:R-:W-:Y:S01]  /*08f0*/  UMOV UR8, 0x20 ;  /* 0x0000002000087882 */ /* 0x000fe20000000000 */
[----:B------:R-:W-:Y:S01]  /*0900*/  UMOV UR6, 0x80 ;  /* 0x0000008000067882 */ /* 0x000fe20000000000 */
[----:B------:R-:W-:-:S04]  /*0910*/  UIADD3 UR8, UPT, UPT, -UR8, 0x100000, URZ ;  /* 0x0010000008087890 */ /* 0x000fc8000fffe1ff */
[----:B------:R-:W-:Y:S02]  /*0920*/  USHF.L.U32 UR9, UR8, 0xb, URZ ;  /* 0x0000000b08097899 */ /* 0x000fe400080006ff */
[----:B------:R-:W-:Y:S02]  /*0930*/  USHF.L.U32 UR8, UR8, 0x1, URZ ;  /* 0x0000000108087899 */ /* 0x000fe400080006ff */
[----:B------:R-:W-:-:S04]  /*0940*/  UIADD3 UR6, UPT, UPT, -UR6, 0x100000, URZ ;  /* 0x0010000006067890 */ /* 0x000fc8000fffe1ff */
[----:B------:R-:W-:Y:S02]  /*0950*/  USHF.L.U32 UR7, UR6, 0xb, URZ ;  /* 0x0000000b06077899 */ /* 0x000fe400080006ff */
[----:B------:R-:W-:Y:S01]  /*0960*/  USHF.L.U32 UR6, UR6, 0x1, URZ ;  /* 0x0000000106067899 */ /* 0x000fe200080006ff */
[----:B------:R-:W-:Y:S01]  /*0970*/  ELECT P0, URZ, PT ;  /* 0x0000000000ff782f */ /* 0x000fe20003800000 */
[----:B---3--:R-:W-:Y:S01]  /*0980*/  ULEA UR4, UR5, UR4, 0x18 ;  /* 0x0000000405047291 */ /* 0x008fe2000f8ec0ff */
[----:B------:R-:W3:Y:S11]  /*0990*/  FENCE.VIEW.ASYNC.S ;  /* 0x00000000000073c6 */ /* 0x000ef60000000000 */
[----:B---3--:R3:W4:Y:S01]  /*09a0*/  SYNCS.EXCH.64 URZ, [UR4+0x100], UR8 ;  /* 0x0001000804ff75b2 */ /* 0x0087220008000100 */
[----:B------:R3:W1:Y:S01]  /*09b0*/  SYNCS.EXCH.64 URZ, [UR4+0x120], UR6 ;  /* 0x0001200604ff75b2 */ /* 0x0006620008000100 */
[----:B------:R3:W1:Y:S01]  /*09c0*/  SYNCS.EXCH.64 URZ, [UR4+0x108], UR8 ;  /* 0x0001080804ff75b2 */ /* 0x0006620008000100 */
[----:B------:R3:W1:Y:S01]  /*09d0*/  SYNCS.EXCH.64 URZ, [UR4+0x128], UR6 ;  /* 0x0001280604ff75b2 */ /* 0x0006620008000100 */
[----:B------:R3:W1:Y:S01]  /*09e0*/  SYNCS.EXCH.64 URZ, [UR4+0x110], UR8 ;  /* 0x0001100804ff75b2 */ /* 0x0006620008000100 */
[----:B------:R3:W1:Y:S01]  /*09f0*/  SYNCS.EXCH.64 URZ, [UR4+0x130], UR6 ;  /* 0x0001300604ff75b2 */ /* 0x0006620008000100 */
[----:B------:R3:W1:Y:S01]  /*0a00*/  SYNCS.EXCH.64 URZ, [UR4+0x118], UR8 ;  /* 0x0001180804ff75b2 */ /* 0x0006620008000100 */
[----:B------:R3:W1:Y:S01]  /*0a10*/  SYNCS.EXCH.64 URZ, [UR4+0x138], UR6 ;  /* 0x0001380604ff75b2 */ /* 0x0006620008000100 */
[----:B------:R-:W-:Y:S01]  /*0a20*/  NOP ;  /* 0x0000000000007918 */ /* 0x000fe20000000000 */
.L_x_11:
[----:B------:R-:W2:Y:S01]  /*0a30*/  SHFL.IDX PT, R0, R88, RZ, 0x1f ;  /* 0x00001fff58007589 */ /* 0x000ea200000e0000 */
[----:B------:R-:W-:Y:S01]  /*0a40*/  NOP ;  /* 0x0000000000007918 */ /* 0x000fe20000000000 */
[----:B--2---:R-:W-:-:S13]  /*0a50*/  ISETP.NE.AND P0, PT, R0, 0x3, PT ;  /* 0x000000030000780c */ /* 0x004fda0003f05270 */
[----:B------:R-:W-:Y:S05]  /*0a60*/  @P0 BRA `(.L_x_12) ;  /* 0x0000000000300947 */ /* 0x000fea0003800000 */
[----:B------:R-:W2:Y:S01]  /*0a70*/  S2UR UR5, SR_CgaCtaId ;  /* 0x00000000000579c3 */ /* 0x000ea20000008800 */
[----:B---3--:R-:W-:Y:S01]  /*0a80*/  UMOV UR4, 0x400 ;  /* 0x0000040000047882 */ /* 0x008fe20000000000 */
[----:B------:R-:W-:Y:S01]  /*0a90*/  UMOV UR6, 0x20 ;  /* 0x0000002000067882 */ /* 0x000fe20000000000 */
[----:B------:R-:W-:Y:S01]  /*0aa0*/  ELECT P0, URZ, PT ;  /* 0x0000000000ff782f */ /* 0x000fe20003800000 */
[----:B------:R-:W-:-:S04]  /*0ab0*/  UIADD3 UR6, UPT, UPT, -UR6, 0x100000, URZ ;  /* 0x0010000006067890 */ /* 0x000fc8000fffe1ff */
[----:B------:R-:W-:Y:S02]  /*0ac0*/  USHF.L.U32 UR7, UR6, 0xb, URZ ;  /* 0x0000000b06077899 */ /* 0x000fe400080006ff */
[----:B------:R-:W-:Y:S02]  /*0ad0*/  USHF.L.U32 UR6, UR6, 0x1, URZ ;  /* 0x0000000106067899 */ /* 0x000fe400080006ff */
[----:B--2---:R-:W-:Y:S01]  /*0ae0*/  ULEA UR4, UR5, UR4, 0x18 ;  /* 0x0000000405047291 */ /* 0x004fe2000f8ec0ff */
[----:B------:R-:W2:Y:S11]  /*0af0*/  FENCE.VIEW.ASYNC.S ;  /* 0x00000000000073c6 */ /* 0x000eb60000000000 */
[----:B--2---:R2:W3:Y:S01]  /*0b00*/  SYNCS.EXCH.64 URZ, [UR4+0x140], UR6 ;  /* 0x0001400604ff75b2 */ /* 0x0044e20008000100 */
[----:B------:R2:W1:Y:S01]  /*0b10*/  SYNCS.EXCH.64 URZ, [UR4+0x148], UR6 ;  /* 0x0001480604ff75b2 */ /* 0x0004620008000100 */
[----:B------:R-:W-:Y:S01]  /*0b20*/  NOP ;  /* 0x0000000000007918 */ /* 0x000fe20000000000 */
.L_x_12:
[----:B------:R-:W4:Y:S01]  /*0b30*/  SHFL.IDX PT, R0, R88, RZ, 0x1f ;  /* 0x00001fff58007589 */ /* 0x000f2200000e0000 */
[----:B------:R-:W-:Y:S01]  /*0b40*/  NOP ;  /* 0x0000000000007918 */ /* 0x000fe20000000000 */
[----:B----4-:R-:W-:-:S13]  /*0b50*/  ISETP.NE.AND P0, PT, R0, 0x4, PT ;  /* 0x000000040000780c */ /* 0x010fda0003f05270 */
[----:B------:R-:W-:Y:S05]  /*0b60*/  @P0 BRA `(.L_x_13) ;  /* 0x0000000000440947 */ /* 0x000fea0003800000 */
[----:B------:R-:W4:Y:S01]  /*0b70*/  S2UR UR5, SR_CgaCtaId ;  /* 0x00000000000579c3 */ /* 0x000f220000008800 */
[----:B--23--:R-:W-:Y:S01]  /*0b80*/  UMOV UR4, 0x1e0 ;  /* 0x000001e000047882 */ /* 0x00cfe20000000000 */
[----:B------:R-:W-:Y:S01]  /*0b90*/  UMOV UR6, 0x400 ;  /* 0x0000040000067882 */ /* 0x000fe20000000000 */
[----:B------:R-:W-:Y:S01]  /*0ba0*/  USEL UR4, UR4, 0x1a0, UP3 ;  /* 0x000001a004047887 */ /* 0x000fe20009800000 */
[----:B------:R-:W-:Y:S01]  /*0bb0*/  UMOV UR8, 0x1 ;  /* 0x0000000100087882 */ /* 0x000fe20000000000 */
[----:B------:R-:W-:Y:S01]  /*0bc0*/  ELECT P0, URZ, PT ;  /* 0x0000000000ff782f */ /* 0x000fe20003800000 */
[----:B------:R-:W-:-:S04]  /*0bd0*/  UIADD3 UR8, UPT, UPT, -UR8, 0x100000, URZ ;  /* 0x0010000008087890 */ /* 0x000fc8000fffe1ff */
[----:B------:R-:W-:Y:S02]  /*0be0*/  USHF.L.U32 UR9, UR8, 0xb, URZ ;  /* 0x0000000b08097899 */ /* 0x000fe400080006ff */
[----:B------:R-:W-:Y:S02]  /*0bf0*/  USHF.L.U32 UR8, UR8, 0x1, URZ ;  /* 0x0000000108087899 */ /* 0x000fe400080006ff */
[----:B----4-:R-:W-:Y:S02]  /*0c00*/  ULEA UR6, UR5, UR6, 0x18 ;  /* 0x0000000605067291 */ /* 0x010fe4000f8ec0ff */
[----:B------:R-:W-:-:S04]  /*0c10*/  UIADD3 UR4, UPT, UPT, -UR4, 0x100000, URZ ;  /* 0x0010000004047890 */ /* 0x000fc8000fffe1ff */
[----:B------:R-:W-:Y:S02]  /*0c20*/  USHF.L.U32 UR5, UR4, 0xb, URZ ;  /* 0x0000000b04057899 */ /* 0x000fe400080006ff */
[----:B------:R-:W-:Y:S01]  /*0c30*/  USHF.L.U32 UR4, UR4, 0x1, URZ ;  /* 0x0000000104047899 */ /* 0x000fe200080006ff */
[----:B------:R-:W2:Y:S03]  /*0c40*/  FENCE.VIEW.ASYNC.S ;  /* 0x00000000000073c6 */ /* 0x000ea60000000000 */
[----:B--2---:R4:W2:Y:S08]  /*0c50*/  SYNCS.EXCH.64 URZ, [UR6+0x150], UR8 ;  /* 0x0001500806ff75b2 */ /* 0x0048b00008000100 */
[----:B------:R4:W3:Y:S02]  /*0c60*/  SYNCS.EXCH.64 URZ, [UR6+0x158], UR4 ;  /* 0x0001580406ff75b2 */ /* 0x0008e40008000100 */
[----:B----4-:R-:W-:Y:S01]  /*0c70*/  NOP ;  /* 0x0000000000007918 */ /* 0x010fe20000000000 */
.L_x_13:
[----:B------:R-:W4:Y:S01]  /*0c80*/  SHFL.IDX PT, R0, R88, RZ, 0x1f ;  /* 0x00001fff58007589 */ /* 0x000f2200000e0000 */
[----:B------:R-:W-:Y:S01]  /*0c90*/  ISETP.NE.OR P1, PT, RZ, UR18, !P1 ;  /* 0x00000012ff007c0c */ /* 0x000fe2000cf25670 */
[----:B------:R-:W-:Y:S01]  /*0ca0*/  NOP ;  /* 0x0000000000007918 */ /* 0x000fe20000000000 */
[----:B----4-:R-:W-:-:S13]  /*0cb0*/  ISETP.NE.AND P0, PT, R0, 0x5, PT ;  /* 0x000000050000780c */ /* 0x010fda0003f05270 */
[----:B------:R-:W-:Y:S05]  /*0cc0*/  @P0 BRA `(.L_x_14) ;  /* 0x0000000000480947 */ /* 0x000fea0003800000 */
[----:B------:R-:W4:Y:S01]  /*0cd0*/  S2UR UR5, SR_CgaCtaId ;  /* 0x00000000000579c3 */ /* 0x000f220000008800 */
[----:B--23--:R-:W-:Y:S01]  /*0ce0*/  UMOV UR4, 0x400 ;  /* 0x0000040000047882 */ /* 0x00cfe20000000000 */
        /* <DEDUP_REMOVED lines=9> */
[----:B----4-:R-:W-:Y:S01]  /*0d80*/  ULEA UR4, UR5, UR4, 0x18 ;  /* 0x0000000405047291 */ /* 0x010fe2000f8ec0ff */
[----:B------:R-:W2:Y:S11]  /*0d90*/  FENCE.VIEW.ASYNC.S ;  /* 0x00000000000073c6 */ /* 0x000eb60000000000 */
[----:B--2---:R4:W2:Y:S01]  /*0da0*/  SYNCS.EXCH.64 URZ, [UR4+0x160], UR6 ;  /* 0x0001600604ff75b2 */ /* 0x0048a20008000100 */
[----:B------:R4:W3:Y:S01]  /*0db0*/  SYNCS.EXCH.64 URZ, [UR4+0x170], UR8 ;  /* 0x0001700804ff75b2 */ /* 0x0008e20008000100 */
[----:B------:R4:W1:Y:S01]  /*0dc0*/  SYNCS.EXCH.64 URZ, [UR4+0x168], UR6 ;  /* 0x0001680604ff75b2 */ /* 0x0008620008000100 */
[----:B------:R4:W1:Y:S02]  /*0dd0*/  SYNCS.EXCH.64 URZ, [UR4+0x178], UR8 ;  /* 0x0001780804ff75b2 */ /* 0x0008640008000100 */
[----:B----4-:R-:W-:Y:S01]  /*0de0*/  NOP ;  /* 0x0000000000007918 */ /* 0x010fe20000000000 */
.L_x_14:
[----:B--23--:R-:W2:Y:S01]  /*0df0*/  S2UR UR7, SR_CgaCtaId ;  /* 0x00000000000779c3 */ /* 0x00cea20000008800 */
[----:B------:R-:W-:Y:S01]  /*0e00*/  VOTEU.ALL UP0, P1 ;  /* 0x0000000000ff7886 */ /* 0x000fe20000800000 */
[----:B------:R-:W-:Y:S01]  /*0e10*/  UMOV UR4, 0x20 ;  /* 0x0000002000047882 */ /* 0x000fe20000000000 */
[----:B------:R-:W-:Y:S01]  /*0e20*/  NOP ;  /* 0x0000000000007918 */ /* 0x000fe20000000000 */
[----:B-1----:R-:W-:Y:S01]  /*0e30*/  LOP3.LUT R3, R85, 0x1f, RZ, 0xc0, !PT ;  /* 0x0000001f55037812 */ /* 0x002fe200078ec0ff */
[----:B------:R-:W-:Y:S01]  /*0e40*/  UISETP.NE.AND UP4, UPT, UR18, URZ, UPT ;  /* 0x000000ff1200728c */ /* 0x000fe2000bf85270 */
[----:B------:R-:W-:Y:S01]  /*0e50*/  @!UP0 UMOV UR6, 0x400 ;  /* 0x0000040000068882 */ /* 0x000fe20000000000 */
[----:B------:R-:W-:-:S04]  /*0e60*/  @!UP0 UIADD3 UR4, UPT, UPT, -UR4, 0x100000, URZ ;  /* 0x0010000004048890 */ /* 0x000fc8000fffe1ff */
[----:B------:R-:W-:Y:S02]  /*0e70*/  @!UP0 USHF.L.U32 UR5, UR4, 0xb, URZ ;  /* 0x0000000b04058899 */ /* 0x000fe400080006ff */
[----:B------:R-:W-:Y:S02]  /*0e80*/  @!UP0 USHF.L.U32 UR4, UR4, 0x1, URZ ;  /* 0x0000000104048899 */ /* 0x000fe400080006ff */
[----:B--2---:R-:W-:Y:S01]  /*0e90*/  @!UP0 ULEA UR6, UR7, UR6, 0x18 ;  /* 0x0000000607068291 */ /* 0x004fe2000f8ec0ff */
[----:B------:R-:W1:Y:S01]  /*0ea0*/  LDCU UR7, c[0x0][0x36c] ;  /* 0x00006d80ff0777ac */ /* 0x000e620008000800 */
[----:B------:R-:W-:Y:S01]  /*0eb0*/  VOTEU.ALL UP0, P1 ;  /* 0x0000000000ff7886 */ /* 0x000fe20000800000 */
[----:B------:R-:W2:Y:S09]  /*0ec0*/  FENCE.VIEW.ASYNC.S ;  /* 0x00000000000073c6 */ /* 0x000eb20000000000 */
[----:B--2---:R2:W3:Y:S01]  /*0ed0*/  @!UP0 SYNCS.EXCH.64 URZ, [UR6+0x180], UR4 ;  /* 0x0001800406ff85b2 */ /* 0x0044e20008000100 */
[----:B-1----:R-:W-:-:S09]  /*0ee0*/  UISETP.EQ.U32.AND UP6, UPT, UR7, 0x1, UPT ;  /* 0x000000010700788c */ /* 0x002fd2000bfc2070 */
[----:B--2---:R-:W-:Y:S05]  /*0ef0*/  BRA.U !UP6, `(.L_x_15) ;  /* 0x000000010e087547 */ /* 0x004fea000b800000 */
[----:B---3--:R-:W-:Y:S01]  /*0f00*/  UCGABAR_ARV ;  /* 0x00000000000079c7 */ /* 0x008fe20008000000 */
[----:B------:R-:W-:Y:S05]  /*0f10*/  BRA `(.L_x_16) ;  /* 0x0000000000047947 */ /* 0x000fea0003800000 */
.L_x_15:
[----:B---3--:R-:W-:Y:S01]  /*0f20*/  NOP ;  /* 0x0000000000007918 */ /* 0x008fe20000000000 */
.L_x_16:
[----:B------:R-:W1:Y:S01]  /*0f30*/  S2UR UR20, SR_CTAID.X ;  /* 0x00000000001479c3 */ /* 0x000e620000002500 */
[----:B------:R-:W-:-:S05]  /*0f40*/  CS2R.32 R96, SR_CgaSize ;  /* 0x0000000000607805 */ /* 0x000fca0000008a00 */
[----:B------:R-:W-:-:S05]  /*0f50*/  IMAD R96, R96, -0xa0, RZ ;  /* 0xffffff6060607824 */ /* 0x000fca00078e02ff */
[----:B------:R-:W-:-:S14]  /*0f60*/  R2UR UR5, R96 ;  /* 0x00000000600572ca */ /* 0x000fdc00000e0000 */
[----:B------:R-:W2:Y:S01]  /*0f70*/  LDCU UR5, c[0x0][UR5+0x2b0] ;  /* 0x00005600050577ac */ /* 0x000ea20008000800 */
[----:B------:R-:W-:-:S05]  /*0f80*/  CS2R.32 R96, SR_CgaSize ;  /* 0x0000000000607805 */ /* 0x000fca0000008a00 */
[----:B------:R-:W-:-:S05]  /*0f90*/  IMAD R96, R96, -0xa0, RZ ;  /* 0xffffff6060607824 */ /* 0x000fca00078e02ff */
[----:B------:R-:W-:-:S14]  /*0fa0*/  R2UR UR4, R96 ;  /* 0x00000000600472ca */ /* 0x000fdc00000e0000 */
[----:B------:R-:W3:Y:S01]  /*0fb0*/  LDCU UR4, c[0x0][UR4+0x2b4] ;  /* 0x00005680040477ac */ /* 0x000ee20008000800 */
[----:B------:R-:W4:Y:S01]  /*0fc0*/  S2UR UR21, SR_CTAID.Y ;  /* 0x00000000001579c3 */ /* 0x000f220000002600 */
[----:B------:R-:W-:-:S05]  /*0fd0*/  CS2R.32 R96, SR_CgaSize ;  /* 0x0000000000607805 */ /* 0x000fca0000008a00 */
[----:B------:R-:W-:-:S05]  /*0fe0*/  IMAD R96, R96, -0xa0, RZ ;  /* 0xffffff6060607824 */ /* 0x000fca00078e02ff */
[----:B------:R-:W-:-:S14]  /*0ff0*/  R2UR UR7, R96 ;  /* 0x00000000600772ca */ /* 0x000fdc00000e0000 */
[----:B------:R-:W3:Y:S01]  /*1000*/  LDCU UR7, c[0x0][UR7+0x2a0] ;  /* 0x00005400070777ac */ /* 0x000ee20008000800 */
[----:B------:R-:W-:-:S05]  /*1010*/  CS2R.32 R96, SR_CgaSize ;  /* 0x0000000000607805 */ /* 0x000fca0000008a00 */
[----:B------:R-:W-:-:S05]  /*1020*/  IMAD R96, R96, -0xa0, RZ ;  /* 0xffffff6060607824 */ /* 0x000fca00078e02ff */
[----:B------:R-:W-:-:S14]  /*1030*/  R2UR UR8, R96 ;  /* 0x00000000600872ca */ /* 0x000fdc00000e0000 */
[----:B------:R-:W3:Y:S01]  /*1040*/  LDCU UR8, c[0x0][UR8+0x2a4] ;  /* 0x00005480080877ac */ /* 0x000ee20008000800 */
[----:B------:R-:W3:Y:S01]  /*1050*/  LDCU UR19, c[0x0][0xb24] ;  /* 0x00016480ff1377ac */ /* 0x000ee20008000800 */
[----:B------:R-:W3:Y:S01]  /*1060*/  LDCU UR39, c[0x0][0xb24] ;  /* 0x00016480ff2777ac */ /* 0x000ee20008000800 */
[----:B-1----:R-:W-:Y:S01]  /*1070*/  I2FP.F32.U32 R2, UR20 ;  /* 0x0000001400027c45 */ /* 0x002fe20008201000 */
[----:B------:R-:W1:Y:S04]  /*1080*/  LDCU UR24, c[0x0][0xb30] ;  /* 0x00016600ff1877ac */ /* 0x000e680008000800 */
[----:B--2---:R-:W-:Y:S01]  /*1090*/  FMUL R2, R2, UR5 ;  /* 0x0000000502027c20 */ /* 0x004fe20008400000 */
[----:B----4-:R-:W-:-:S05]  /*10a0*/  I2FP.F32.U32 R0, UR21 ;  /* 0x0000001500007c45 */ /* 0x010fca0008201000 */
[----:B------:R-:W2:Y:S01]  /*10b0*/  F2I.U32.TRUNC.NTZ R2, R2 ;  /* 0x0000000200027305 */ /* 0x000ea2000020f000 */
[----:B---3--:R-:W-:-:S07]  /*10c0*/  FMUL R0, R0, UR4 ;  /* 0x0000000400007c20 */ /* 0x008fce0008400000 */
[----:B------:R-:W3:Y:S01]  /*10d0*/  F2I.U32.TRUNC.NTZ R0, R0 ;  /* 0x0000000000007305 */ /* 0x000ee2000020f000 */
[----:B--2---:R-:W-:Y:S02]  /*10e0*/  R2UR UR4, R2 ;  /* 0x00000000020472ca */ /* 0x004fe400000e0000 */
[----:B------:R-:W-:Y:S02]  /*10f0*/  PRMT R2, RZ, 0x7610, R2 ;  /* 0x00007610ff027816 */ /* 0x000fe40000000002 */
[----:B---3--:R-:W-:Y:S02]  /*1100*/  R2UR UR6, R0 ;  /* 0x00000000000672ca */ /* 0x008fe400000e0000 */
[----:B------:R-:W-:-:S07]  /*1110*/  PRMT R0, RZ, 0x7610, R0 ;  /* 0x00007610ff007816 */ /* 0x000fce0000000000 */
[----:B------:R-:W-:-:S04]  /*1120*/  UIADD3 UR5, UPT, UPT, -UR4, URZ, URZ ;  /* 0x000000ff04057290 */ /* 0x000fc8000fffe1ff */
[----:B------:R-:W-:Y:S02]  /*1130*/  UIMAD UR5, UR7, UR5, UR20 ;  /* 0x00000005070572a4 */ /* 0x000fe4000f8e0214 */
[----:B------:R-:W-:-:S04]  /*1140*/  UIADD3 UR4, UPT, UPT, -UR6, URZ, URZ ;  /* 0x000000ff06047290 */ /* 0x000fc8000fffe1ff */
[----:B------:R-:W-:Y:S01]  /*1150*/  IMAD.U32 R96, RZ, RZ, UR5 ;  /* 0x00000005ff607e24 */ /* 0x000fe2000f8e00ff */
[----:B------:R-:W-:-:S06]  /*1160*/  UIMAD UR4, UR8, UR4, UR21 ;  /* 0x00000004080472a4 */ /* 0x000fcc000f8e0215 */
[----:B------:R-:W-:Y:S01]  /*1170*/  IMAD.U32 R95, RZ, RZ, UR4 ;  /* 0x00000004ff5f7e24 */ /* 0x000fe2000f8e00ff */
[----:B-1----:R-:W-:Y:S06]  /*1180*/  BRA.U UP4, `(.L_x_17) ;  /* 0x0000000104307547 */ /* 0x002fec000b800000 */
[----:B------:R-:W-:Y:S01]  /*1190*/  R2UR UR5, R95 ;  /* 0x000000005f0572ca */ /* 0x000fe200000e0000 */
[----:B------:R-:W-:Y:S01]  /*11a0*/  UMOV UR7, 0x3 ;  /* 0x0000000300077882 */ /* 0x000fe20000000000 */
[----:B------:R-:W-:-:S11]  /*11b0*/  R2UR UR4, R96 ;  /* 0x00000000600472ca */ /* 0x000fd600000e0000 */
[----:B------:R-:W-:-:S04]  /*11c0*/  UISETP.NE.AND UP0, UPT, UR5, URZ, UPT ;  /* 0x000000ff0500728c */ /* 0x000fc8000bf05270 */
[----:B------:R-:W-:Y:S02]  /*11d0*/  UISETP.LT.U32.OR UP0, UPT, UR4, 0x2, !UP0 ;  /* 0x000000020400788c */ /* 0x000fe4000c701470 */
[----:B------:R-:W-:Y:S02]  /*11e0*/  ULOP3.LUT UR4, UR4, 0xfffffffe, URZ, 0xc0, !UPT ;  /* 0xfffffffe04047892 */ /* 0x000fe4000f8ec0ff */
[----:B------:R-:W-:Y:S02]  /*11f0*/  USEL UR6, URZ, 0x1, !UP0 ;  /* 0x00000001ff067887 */ /* 0x000fe4000c000000 */
[----:B------:R-:W-:Y:S02]  /*1200*/  USEL UR5, URZ, 0x2, !UP0 ;  /* 0x00000002ff057887 */ /* 0x000fe4000c000000 */
[----:B------:R-:W-:Y:S02]  /*1210*/  USHF.L.U32 UR4, UR7, UR4, URZ ;  /* 0x0000000407047299 */ /* 0x000fe400080006ff */
[----:B------:R-:W-:-:S04]  /*1220*/  UIADD3 UR5, UPT, UPT, UR6, UR5, URZ ;  /* 0x0000000506057290 */ /* 0x000fc8000fffe0ff */
[----:B------:R-:W-:Y:S02]  /*1230*/  IMAD.U32 R0, RZ, RZ, UR4 ;  /* 0x00000004ff007e24 */ /* 0x000fe4000f8e00ff */
[----:B------:R-:W-:-:S07]  /*1240*/  IMAD.U32 R2, RZ, RZ, UR5 ;  /* 0x00000005ff027e24 */ /* 0x000fce000f8e00ff */
.L_x_17:
[----:B------:R-:W1:Y:S01]  /*1250*/  S2UR UR52, SR_CTAID.Z ;  /* 0x00000000003479c3 */ /* 0x000e620000002700 */
[----:B------:R-:W-:Y:S01]  /*1260*/  UISETP.GE.AND UP0, UPT, UR19, 0x1, UPT ;  /* 0x000000011300788c */ /* 0x000fe2000bf06270 */
[----:B------:R-:W-:-:S08]  /*1270*/  UMOV UR51, UR20 ;  /* 0x0000001400337c82 */ /* 0x000fd00008000000 */
[----:B------:R-:W-:Y:S05]  /*1280*/  BRA.U !UP0, `(.L_x_18) ;  /* 0x0000000108d47547 */ /* 0x000fea000b800000 */
[----:B------:R-:W2:Y:S01]  /*1290*/  LDCU.128 UR12, c[0x0][0xb10] ;  /* 0x00016200ff0c77ac */ /* 0x000ea20008000c00 */
[----:B------:R-:W3:Y:S01]  /*12a0*/  LDCU UR22, c[0x0][0xb0c] ;  /* 0x00016180ff1677ac */ /* 0x000ee20008000800 */
[----:B------:R-:W4:Y:S01]  /*12b0*/  LDCU UR6, c[0x0][0x370] ;  /* 0x00006e00ff0677ac */ /* 0x000f220008000800 */
[----:B------:R-:W1:Y:S01]  /*12c0*/  LDCU UR7, c[0x0][0x374] ;  /* 0x00006e80ff0777ac */ /* 0x000e620008000800 */
[----:B------:R-:W1:Y:S01]  /*12d0*/  LDCU UR23, c[0x0][0xb20] ;  /* 0x00016400ff1777ac */ /* 0x000e620008000800 */
[----:B--2---:R-:W-:Y:S02]  /*12e0*/  UIMAD.WIDE.U32 UR4, UR20, UR12, URZ ;  /* 0x0000000c140472a5 */ /* 0x004fe4000f8e00ff */
[----:B---3--:R-:W-:Y:S01]  /*12f0*/  UISETP.NE.AND UP0, UPT, UR22, 0x1, UPT ;  /* 0x000000011600788c */ /* 0x008fe2000bf05270 */
[----:B------:R-:W2:Y:S01]  /*1300*/  LDCU.64 UR8, c[0x0][0xb28] ;  /* 0x00016500ff0877ac */ /* 0x000ea20008000a00 */
[----:B----4-:R-:W-:-:S03]  /*1310*/  UIMAD.WIDE.U32 UR10, UR6, UR12, URZ ;  /* 0x0000000c060a72a5 */ /* 0x010fc6000f8e00ff */
[----:B------:R-:W-:Y:S01]  /*1320*/  UMOV UR4, UR5 ;  /* 0x0000000500047c82 */ /* 0x000fe20008000000 */
[----:B------:R-:W-:Y:S02]  /*1330*/  UISETP.NE.AND UP2, UPT, UR19, 0x1, UPT ;  /* 0x000000011300788c */ /* 0x000fe4000bf45270 */
[----:B------:R-:W-:Y:S01]  /*1340*/  USHF.R.U32.HI UR4, URZ, UR13, UR4 ;  /* 0x0000000dff047299 */ /* 0x000fe20008011604 */
[----:B------:R-:W-:Y:S01]  /*1350*/  UMOV UR10, UR11 ;  /* 0x0000000b000a7c82 */ /* 0x000fe20008000000 */
[----:B------:R-:W-:Y:S02]  /*1360*/  UIMAD.WIDE.U32 UR16, UR21, UR15, URZ ;  /* 0x0000000f151072a5 */ /* 0x000fe4000f8e00ff */
[----:B------:R-:W-:Y:S02]  /*1370*/  USEL UR5, UR20, UR4, !UP0 ;  /* 0x0000000414057287 */ /* 0x000fe4000c000000 */
[----:B------:R-:W-:Y:S02]  /*1380*/  @UP0 USHF.R.U32.HI UR6, URZ, UR13, UR10 ;  /* 0x0000000dff060299 */ /* 0x000fe4000801160a */
[----:B------:R-:W-:-:S02]  /*1390*/  UISETP.NE.AND UP0, UPT, UR14, 0x1, UPT ;  /* 0x000000010e00788c */ /* 0x000fc4000bf05270 */
[----:B-1----:R-:W-:Y:S02]  /*13a0*/  UIMAD.WIDE.U32 UR10, UR7, UR15, URZ ;  /* 0x0000000f070a72a5 */ /* 0x002fe4000f8e00ff */
[----:B--2---:R-:W-:Y:S01]  /*13b0*/  UIMAD.WIDE.U32 UR12, UR6, UR8, URZ ;  /* 0x00000008060c72a5 */ /* 0x004fe2000f8e00ff */
[----:B------:R-:W-:Y:S01]  /*13c0*/  UMOV UR4, UR17 ;  /* 0x0000001100047c82 */ /* 0x000fe20008000000 */
[----:B------:R-:W-:-:S03]  /*13d0*/  UIADD3 UR51, UPT, UPT, -UR5, URZ, URZ ;  /* 0x000000ff05337290 */ /* 0x000fc6000fffe1ff */
[----:B------:R-:W-:Y:S01]  /*13e0*/  UMOV UR10, UR11 ;  /* 0x0000000b000a7c82 */ /* 0x000fe20008000000 */
[----:B------:R-:W-:Y:S02]  /*13f0*/  USHF.R.U32.HI UR4, URZ, UR23, UR4 ;  /* 0x00000017ff047299 */ /* 0x000fe40008011604 */
[----:B------:R-:W-:Y:S01]  /*1400*/  @UP0 USHF.R.U32.HI UR7, URZ, UR23, UR10 ;  /* 0x00000017ff070299 */ /* 0x000fe2000801160a */
[----:B------:R-:W-:Y:S01]  /*1410*/  UMOV UR12, UR13 ;  /* 0x0000000d000c7c82 */ /* 0x000fe20008000000 */
[----:B------:R-:W-:Y:S02]  /*1420*/  USEL UR4, UR21, UR4, !UP0 ;  /* 0x0000000415047287 */ /* 0x000fe4000c000000 */
[----:B------:R-:W-:Y:S02]  /*1430*/  UIMAD.WIDE.U32 UR10, UR7, UR8, URZ ;  /* 0x00000008070a72a5 */ /* 0x000fe4000f8e00ff */
[----:B------:R-:W-:Y:S02]  /*1440*/  @UP2 USHF.R.U32.HI UR6, URZ, UR9, UR12 ;  /* 0x00000009ff062299 */ /* 0x000fe4000801160c */
[----:B------:R-:W-:-:S02]  /*1450*/  UIMAD.WIDE.U32 UR12, UR4, UR8, URZ ;  /* 0x00000008040c72a5 */ /* 0x000fc4000f8e00ff */
[----:B------:R-:W-:Y:S01]  /*1460*/  UIMAD UR51, UR22, UR51, UR20 ;  /* 0x00000033163372a4 */ /* 0x000fe2000f8e0214 */
[----:B------:R-:W-:Y:S02]  /*1470*/  UMOV UR10, UR11 ;  /* 0x0000000b000a7c82 */ /* 0x000fe40008000000 */
[----:B------:R-:W-:Y:S02]  /*1480*/  @UP2 USHF.R.U32.HI UR7, URZ, UR9, UR10 ;  /* 0x00000009ff072299 */ /* 0x000fe4000801160a */
[----:B------:R-:W-:Y:S02]  /*1490*/  UIMAD UR10, UR6, UR19, URZ ;  /* 0x00000013060a72a4 */ /* 0x000fe4000f8e02ff */
[----:B------:R-:W-:-:S04]  /*14a0*/  UIMAD UR7, UR7, UR19, URZ ;  /* 0x00000013070772a4 */ /* 0x000fc8000f8e02ff */
[----:B------:R-:W-:-:S03]  /*14b0*/  UISETP.GE.AND UP0, UPT, UR4, UR7, UPT ;  /* 0x000000070400728c */ /* 0x000fc6000bf06270 */
[----:B------:R-:W-:Y:S01]  /*14c0*/  UMOV UR7, UR13 ;  /* 0x0000000d00077c82 */ /* 0x000fe20008000000 */
[----:B------:R-:W-:Y:S02]  /*14d0*/  UISETP.GE.OR UP0, UPT, UR5, UR10, UP0 ;  /* 0x0000000a0500728c */ /* 0x000fe40008706670 */
[----:B------:R-:W-:Y:S02]  /*14e0*/  UIMAD.WIDE.U32 UR10, UR5, UR8, URZ ;  /* 0x00000008050a72a5 */ /* 0x000fe4000f8e00ff */
[----:B------:R-:W-:Y:S02]  /*14f0*/  USHF.R.U32.HI UR7, URZ, UR9, UR7 ;  /* 0x00000009ff077299 */ /* 0x000fe40008011607 */
[----:B------:R-:W-:Y:S02]  /*1500*/  UIADD3 UR10, UPT, UPT, -UR4, URZ, URZ ;  /* 0x000000ff040a7290 */ /* 0x000fe4000fffe1ff */
[----:B------:R-:W-:Y:S02]  /*1510*/  USEL UR7, UR4, UR7, !UP2 ;  /* 0x0000000704077287 */ /* 0x000fe4000d000000 */
[----:B------:R-:W-:Y:S01]  /*1520*/  UIMAD UR10, UR14, UR10, UR21 ;  /* 0x0000000a0e0a72a4 */ /* 0x000fe2000f8e0215 */
[----:B------:R-:W-:-:S02]  /*1530*/  @!UP0 UMOV UR8, UR11 ;  /* 0x0000000b00088c82 */ /* 0x000fc40008000000 */
[----:B------:R-:W-:Y:S02]  /*1540*/  @!UP0 USHF.R.U32.HI UR8, URZ, UR9, UR8 ;  /* 0x00000009ff088299 */ /* 0x000fe40008011608 */
[----:B------:R-:W-:Y:S02]  /*1550*/  UIADD3 UR9, UPT, UPT, -UR7, URZ, URZ ;  /* 0x000000ff07097290 */ /* 0x000fe4000fffe1ff */
[----:B------:R-:W-:Y:S02]  /*1560*/  @!UP0 USEL UR8, UR5, UR8, !UP2 ;  /* 0x0000000805088287 */ /* 0x000fe4000d000000 */
[----:B------:R-:W-:Y:S02]  /*1570*/  UIMAD UR9, UR19, UR9, UR4 ;  /* 0x00000009130972a4 */ /* 0x000fe4000f8e0204 */
[----:B------:R-:W-:Y:S02]  /*1580*/  @!UP0 UIADD3 UR7, UPT, UPT, UR7, -UR8, URZ ;  /* 0x8000000807078290 */ /* 0x000fe4000fffe0ff */
[----:B------:R-:W-:-:S02]  /*1590*/  @!UP0 UIMAD UR6, UR9, UR6, UR8 ;  /* 0x00000006090682a4 */ /* 0x000fc4000f8e0208 */
[----:B------:R-:W-:-:S04]  /*15a0*/  @!UP0 UIMAD UR4, UR7, UR19, UR5 ;  /* 0x00000013070482a4 */ /* 0x000fc8000f8e0205 */
[----:B------:R-:W-:Y:S01]  /*15b0*/  UIMAD UR21, UR4, UR14, UR10 ;  /* 0x0000000e041572a4 */ /* 0x000fe2000f8e020a */
[----:B------:R-:W-:Y:S02]  /*15c0*/  @!UP0 UMOV UR5, UR6 ;  /* 0x0000000600058c82 */ /* 0x000fe40008000000 */
[----:B------:R-:W-:-:S12]  /*15d0*/  UIMAD UR51, UR5, UR22, UR51 ;  /* 0x00000016053372a4 */ /* 0x000fd8000f8e0233 */
.L_x_18:
[----:B------:R-:W-:-:S09]  /*15e0*/  UISETP.NE.AND UP0, UPT, UR24, 0x1, UPT ;  /* 0x000000011800788c */ /* 0x000fd2000bf05270 */
[----:B------:R-:W-:Y:S05]  /*15f0*/  BRA.U UP0, `(.L_x_19) ;  /* 0x0000000100407547 */ /* 0x000fea000b800000 */
[----:B------:R-:W2:Y:S01]  /*1600*/  LDCU.128 UR8, c[0x0][0xb10] ;  /* 0x00016200ff0877ac */ /* 0x000ea20008000c00 */
[----:B------:R-:W3:Y:S01]  /*1610*/  LDCU UR12, c[0x0][0xb0c] ;  /* 0x00016180ff0c77ac */ /* 0x000ee20008000800 */
[----:B------:R-:W4:Y:S01]  /*1620*/  LDCU UR13, c[0x0][0xb20] ;  /* 0x00016400ff0d77ac */ /* 0x000f220008000800 */
[----:B--2---:R-:W-:Y:S02]  /*1630*/  UIMAD.WIDE.U32 UR4, UR51, UR8, URZ ;  /* 0x00000008330472a5 */ /* 0x004fe4000f8e00ff */
[----:B------:R-:W-:Y:S02]  /*1640*/  UIMAD.WIDE.U32 UR6, UR21, UR11, URZ ;  /* 0x0000000b150672a5 */ /* 0x000fe4000f8e00ff */
[----:B---3--:R-:W-:Y:S02]  /*1650*/  UISETP.NE.AND UP0, UPT, UR12, 0x1, UPT ;  /* 0x000000010c00788c */ /* 0x008fe4000bf05270 */
[----:B------:R-:W-:-:S03]  /*1660*/  USHF.R.U32.HI UR5, URZ, UR9, UR5 ;  /* 0x00000009ff057299 */ /* 0x000fc60008011605 */
[----:B------:R-:W-:Y:S01]  /*1670*/  UMOV UR4, UR7 ;  /* 0x0000000700047c82 */ /* 0x000fe20008000000 */
[----:B------:R-:W-:Y:S02]  /*1680*/  USEL UR5, UR51, UR5, !UP0 ;  /* 0x0000000533057287 */ /* 0x000fe4000c000000 */
[----:B------:R-:W-:Y:S02]  /*1690*/  UISETP.NE.AND UP0, UPT, UR10, 0x1, UPT ;  /* 0x000000010a00788c */ /* 0x000fe4000bf05270 */
[----:B----4-:R-:W-:-:S04]  /*16a0*/  USHF.R.U32.HI UR4, URZ, UR13, UR4 ;  /* 0x0000000dff047299 */ /* 0x010fc80008011604 */
[----:B------:R-:W-:-:S04]  /*16b0*/  USEL UR4, UR21, UR4, !UP0 ;  /* 0x0000000415047287 */ /* 0x000fc8000c000000 */
[----:B------:R-:W-:Y:S02]  /*16c0*/  UIADD3 UR6, UPT, UPT, -UR4, UR5, URZ ;  /* 0x0000000504067290 */ /* 0x000fe4000fffe1ff */
[----:B------:R-:W-:Y:S02]  /*16d0*/  UIADD3 UR4, UPT, UPT, UR4, -UR5, URZ ;  /* 0x8000000504047290 */ /* 0x000fe4000fffe0ff */
[----:B------:R-:W-:Y:S02]  /*16e0*/  UIMAD UR21, UR6, UR10, UR21 ;  /* 0x0000000a061572a4 */ /* 0x000fe4000f8e0215 */
[----:B------:R-:W-:-:S12]  /*16f0*/  UIMAD UR51, UR4, UR12, UR51 ;  /* 0x0000000c043372a4 */ /* 0x000fd8000f8e0233 */
.L_x_19:
[----:B------:R-:W-:Y:S05]  /*1700*/  BRA.U !UP6, `(.L_x_20) ;  /* 0x000000010e0c7547 */ /* 0x000fea000b800000 */
[----:B------:R-:W-:Y:S01]  /*1710*/  UCGABAR_WAIT ;  /* 0x0000000000007dc7 */ /* 0x000fe20008000000 */
[----:B------:R-:W-:Y:S01]  /*1720*/  CCTL.IVALL ;  /* 0x00000000ff00798f */ /* 0x000fe20002000000 */
[----:B------:R-:W-:Y:S05]  /*1730*/  BRA `(.L_x_21) ;  /* 0x0000000000047947 */ /* 0x000fea0003800000 */
.L_x_20:
[----:B------:R-:W-:Y:S06]  /*1740*/  BAR.SYNC.DEFER_BLOCKING 0x0 ;  /* 0x0000000000007b1d */ /* 0x000fec0000010000 */
.L_x_21:
[----:B------:R-:W-:Y:S05]  /*1750*/  BRA.U UP5, `(.L_x_22) ;  /* 0x0000001d05c47547 */ /* 0x000fea000b800000 */
[----:B------:R-:W2:Y:S01]  /*1760*/  LDCU UR5, c[0x0][0x388] ;  /* 0x00007100ff0577ac */ /* 0x000ea20008000800 */
[----:B------:R-:W-:Y:S01]  /*1770*/  PLOP3.LUT P1, PT, PT, PT, UP3, 0x80, 0x8 ;  /* 0x000000000008781c */ /* 0x000fe20003f2f038 */
[----:B------:R-:W-:Y:S01]  /*1780*/  IMAD.MOV.U32 R2, RZ, RZ, RZ ;  /* 0x000000ffff027224 */ /* 0x000fe200078e00ff */
[----:B------:R-:W-:Y:S01]  /*1790*/  ISETP.EQ.OR P2, PT, R3, RZ, P3 ;  /* 0x000000ff0300720c */ /* 0x000fe20001f42670 */
[----:B------:R-:W3:Y:S01]  /*17a0*/  LDCU UR6, c[0x0][0x38c] ;  /* 0x00007180ff0677ac */ /* 0x000ee20008000800 */
[----:B------:R-:W-:Y:S01]  /*17b0*/  PLOP3.LUT P1, PT, P1, PT, PT, 0x8, 0x80 ;  /* 0x000000000080781c */ /* 0x000fe20000f2e170 */
[----:B------:R-:W4:Y:S01]  /*17c0*/  LDCU UR48, c[0x0][0x390] ;  /* 0x00007200ff3077ac */ /* 0x000f220008000800 */
[----:B------:R-:W-:Y:S01]  /*17d0*/  UISETP.NE.AND UP1, UPT, UR18, URZ, UPT ;  /* 0x000000ff1200728c */ /* 0x000fe2000bf25270 */
[----:B------:R-:W3:Y:S01]  /*17e0*/  LDCU UR47, c[0x0][0x370] ;  /* 0x00006e00ff2f77ac */ /* 0x000ee20008000800 */
[----:B--2---:R-:W-:Y:S01]  /*17f0*/  UIADD3 UR5, UPT, UPT, UR5, 0x1f, URZ ;  /* 0x0000001f05057890 */ /* 0x004fe2000fffe0ff */
[----:B------:R-:W2:Y:S03]  /*1800*/  LDCU.64 UR36, c[0x0][0x348] ;  /* 0x00006900ff2477ac */ /* 0x000ea60008000a00 */
[----:B------:R-:W-:-:S02]  /*1810*/  USHF.R.S32.HI UR4, URZ, 0x1f, UR5 ;  /* 0x0000001fff047899 */ /* 0x000fc40008011405 */
[----:B-1----:R-:W-:Y:S02]  /*1820*/  USHF.L.U32 UR52, UR20, 0x7, URZ ;  /* 0x0000000714347899 */ /* 0x002fe400080006ff */
[----:B------:R-:W-:Y:S02]  /*1830*/  ULEA.HI UR4, UR4, UR5, URZ, 0x5 ;  /* 0x0000000504047291 */ /* 0x000fe4000f8f28ff */
[----:B------:R-:W-:Y:S02]  /*1840*/  USHF.L.U32 UR5, UR20, 0x6, URZ ;  /* 0x0000000614057899 */ /* 0x000fe400080006ff */
[----:B------:R-:W-:Y:S02]  /*1850*/  USHF.R.S32.HI UR4, URZ, 0x5, UR4 ;  /* 0x00000005ff047899 */ /* 0x000fe40008011404 */
[----:B------:R-:W-:Y:S02]  /*1860*/  ULOP3.LUT UR50, UR5, 0x40, URZ, 0xc0, !UPT ;  /* 0x0000004005327892 */ /* 0x000fe4000f8ec0ff */
[----:B---3--:R-:W-:Y:S01]  /*1870*/  UIMAD UR4, UR4, UR6, URZ ;  /* 0x00000006040472a4 */ /* 0x008fe2000f8e02ff */
[----:B------:R-:W1:Y:S03]  /*1880*/  LDCU UR46, c[0x0][0x374] ;  /* 0x00006e80ff2e77ac */ /* 0x000e660008000800 */
[----:B----4-:R-:W-:-:S02]  /*1890*/  UIMAD UR48, UR4, UR48, URZ ;  /* 0x00000030043072a4 */ /* 0x010fc4000f8e02ff */
[----:B------:R-:W-:Y:S02]  /*18a0*/  USEL UR33, UR62, 0x2, UP1 ;  /* 0x000000023e217887 */ /* 0x000fe40008800000 */
[----:B------:R-:W-:Y:S02]  /*18b0*/  UISETP.NE.AND UP2, UPT, UR48, URZ, UPT ;  /* 0x000000ff3000728c */ /* 0x000fe4000bf45270 */
[----:B------:R-:W-:Y:S01]  /*18c0*/  UISETP.LT.U32.AND UP0, UPT, UR48, 0x10, UPT ;  /* 0x000000103000788c */ /* 0x000fe2000bf01070 */
[----:B------:R-:W-:Y:S01]  /*18d0*/  UMOV UR23, 0x1 ;  /* 0x0000000100177882 */ /* 0x000fe20000000000 */
[----:B------:R-:W-:Y:S02]  /*18e0*/  UMOV UR26, URZ ;  /* 0x000000ff001a7c82 */ /* 0x000fe40008000000 */
[----:B------:R-:W-:Y:S01]  /*18f0*/  USEL UR4, UR48, 0x10, UP0 ;  /* 0x0000001030047887 */ /* 0x000fe20008000000 */
[----:B------:R-:W-:Y:S01]  /*1900*/  UMOV UR27, URZ ;  /* 0x000000ff001b7c82 */ /* 0x000fe20008000000 */
[----:B------:R-:W-:-:S02]  /*1910*/  UMOV UR34, URZ ;  /* 0x000000ff00227c82 */ /* 0x000fc40008000000 */
[----:B------:R-:W-:Y:S02]  /*1920*/  UIADD3 UR5, UPT, UPT, UR4, -0x1, URZ ;  /* 0xffffffff04057890 */ /* 0x000fe4000fffe0ff */
[----:B------:R-:W-:Y:S02]  /*1930*/  @!UP2 UIADD3 UR5, UPT, UPT, UR4, URZ, URZ ;  /* 0x000000ff0405a290 */ /* 0x000fe4000fffe0ff */
[----:B------:R-:W-:Y:S02]  /*1940*/  UIADD3 UR45, UPT, UPT, UR48, -UR4, URZ ;  /* 0x80000004302d7290 */ /* 0x000fe4000fffe0ff */
[----:B-12---:R-:W-:-:S12]  /*1950*/  UIADD3 UR49, UPT, UPT, UR5, 0x1, URZ ;  /* 0x0000000105317890 */ /* 0x006fd8000fffe0ff */
.L_x_40:
[----:B------:R-:W1:Y:S01]  /*1960*/  S2UR UR25, SR_CgaCtaId ;  /* 0x00000000001979c3 */ /* 0x000e620000008800 */
[----:B------:R-:W-:Y:S01]  /*1970*/  UMOV UR4, 0x400 ;  /* 0x0000040000047882 */ /* 0x000fe20000000000 */
[----:B------:R-:W-:Y:S01]  /*1980*/  MOV R0, UR23 ;  /* 0x0000001700007c02 */ /* 0x000fe20008000f00 */
[----:B------:R-:W-:Y:S02]  /*1990*/  UISETP.NE.AND UP0, UPT, UR48, URZ, UPT ;  /* 0x000000ff3000728c */ /* 0x000fe4000bf05270 */
[----:B------:R-:W-:Y:S01]  /*19a0*/  ULEA UR19, UR21, UR50, 0x7 ;  /* 0x0000003215137291 */ /* 0x000fe2000f8e38ff */
[----:B------:R-:W-:Y:S01]  /*19b0*/  SHF.L.U32 R0, R0, 0x1f, RZ ;  /* 0x0000001f00007819 */ /* 0x000fe200000006ff */
[----:B------:R-:W-:Y:S01]  /*19c0*/  UMOV UR24, URZ ;  /* 0x000000ff00187c82 */ /* 0x000fe20008000000 */
[----:B------:R-:W-:Y:S01]  /*19d0*/  UMOV UR21, URZ ;  /* 0x000000ff00157c82 */ /* 0x000fe20008000000 */
[----:B------:R-:W-:Y:S01]  /*19e0*/  UMOV UR20, URZ ;  /* 0x000000ff00147c82 */ /* 0x000fe20008000000 */
[----:B-1----:R-:W-:-:S04]  /*19f0*/  ULEA UR25, UR25, UR4, 0x18 ;  /* 0x0000000419197291 */ /* 0x002fc8000f8ec0ff */
[----:B------:R-:W-:-:S09]  /*1a00*/  ULEA UR4, UR26, UR25, 0x3 ;  /* 0x000000191a047291 */ /* 0x000fd2000f8e18ff */
[----:B------:R1:W2:Y:S01]  /*1a10*/  SYNCS.PHASECHK.TRANS64.TRYWAIT P0, [UR4+0x80], R0 ;  /* 0x00008000ff0075a7 */ /* 0x0002a20008001104 */
[----:B------:R-:W-:-:S04]  /*1a20*/  ULEA.HI UR4, UR51, UR51, URZ, 0x1 ;  /* 0x0000003333047291 */ /* 0x000fc8000f8f08ff */
[----:B------:R-:W-:-:S04]  /*1a30*/  USHF.L.U32 UR4, UR4, 0x7, URZ ;  /* 0x0000000704047899 */ /* 0x000fc800080006ff */
[----:B------:R-:W-:-:S04]  /*1a40*/  ULOP3.LUT UR4, UR4, 0xffffff00, URZ, 0xc0, !UPT ;  /* 0xffffff0004047892 */ /* 0x000fc8000f8ec0ff */
[----:B------:R-:W-:Y:S01]  /*1a50*/  ULOP3.LUT UR35, UR4, 0x80, UR52, 0xf8, !UPT ;  /* 0x0000008004237892 */ /* 0x000fe2000f8ef834 */
[----:B------:R-:W-:Y:S11]  /*1a60*/  BRA.U !UP0, `(.L_x_23) ;  /* 0x0000000508607547 */ /* 0x000ff6000b800000 */
[----:B------:R-:W3:Y:S01]  /*1a70*/  LDCU.128 UR8, c[0x0][0x480] ;  /* 0x00009000ff0877ac */ /* 0x000ee20008000c00 */
[----:B------:R-:W4:Y:S01]  /*1a80*/  LDCU.64 UR12, c[0x0][0x490] ;  /* 0x00009200ff0c77ac */ /* 0x000f220008000a00 */
[----:B------:R-:W1:Y:S01]  /*1a90*/  LDCU.64 UR20, c[0x0][0x4b0] ;  /* 0x00009600ff1477ac */ /* 0x000e620008000a00 */
[----:B------:R-:W1:Y:S01]  /*1aa0*/  LDCU.64 UR16, c[0x0][0x4d0] ;  /* 0x00009a00ff1077ac */ /* 0x000e620008000a00 */
[----:B------:R-:W1:Y:S01]  /*1ab0*/  LDCU UR43, c[0x0][0x390] ;  /* 0x00007200ff2b77ac */ /* 0x000e620008000800 */
[----:B---3--:R-:W-:Y:S02]  /*1ac0*/  UIMAD.WIDE.U32 UR4, UR35, UR9, URZ ;  /* 0x00000009230472a5 */ /* 0x008fe4000f8e00ff */
[----:B------:R-:W-:Y:S01]  /*1ad0*/  UISETP.NE.AND UP0, UPT, UR8, 0x1, UPT ;  /* 0x000000010800788c */ /* 0x000fe2000bf05270 */
[----:B------:R-:W3:Y:S04]  /*1ae0*/  LDCU UR44, c[0x0][0x38c] ;  /* 0x00007180ff2c77ac */ /* 0x000ee80008000800 */
[----:B------:R-:W-:Y:S01]  /*1af0*/  UMOV UR4, UR5 ;  /* 0x0000000500047c82 */ /* 0x000fe20008000000 */
[----:B------:R-:W1:Y:S01]  /*1b00*/  LDCU.64 UR14, c[0x0][0x4b8] ;  /* 0x00009700ff0e77ac */ /* 0x000e620008000a00 */
[----:B------:R-:W-:-:S02]  /*1b10*/  USHF.R.U32.HI UR6, URZ, UR10, UR4 ;  /* 0x0000000aff067299 */ /* 0x000fc40008011604 */
[----:B------:R-:W-:Y:S02]  /*1b20*/  UIADD3 UR34, UPT, UPT, UR49, UR27, URZ ;  /* 0x0000001b31227290 */ /* 0x000fe4000fffe0ff */
[----:B------:R-:W-:Y:S02]  /*1b30*/  USEL UR6, UR35, UR6, !UP0 ;  /* 0x0000000623067287 */ /* 0x000fe4000c000000 */
[----:B------:R-:W-:Y:S02]  /*1b40*/  UISETP.NE.AND UP0, UPT, UR11, 0x1, UPT ;  /* 0x000000010b00788c */ /* 0x000fe4000bf05270 */
[----:B----4-:R-:W-:Y:S02]  /*1b50*/  UIMAD.WIDE.U32 UR4, UR6, UR12, URZ ;  /* 0x0000000c060472a5 */ /* 0x010fe4000f8e00ff */
[----:B------:R-:W-:Y:S01]  /*1b60*/  UIADD3 UR7, UPT, UPT, -UR6, URZ, URZ ;  /* 0x000000ff06077290 */ /* 0x000fe2000fffe1ff */
[----:B------:R-:W-:-:S03]  /*1b70*/  UMOV UR24, URZ ;  /* 0x000000ff00187c82 */ /* 0x000fc60008000000 */
[----:B------:R-:W-:Y:S01]  /*1b80*/  UIMAD UR7, UR8, UR7, UR35 ;  /* 0x00000007080772a4 */ /* 0x000fe2000f8e0223 */
[----:B------:R-:W-:Y:S02]  /*1b90*/  UMOV UR4, UR5 ;  /* 0x0000000500047c82 */ /* 0x000fe40008000000 */
[----:B------:R-:W-:Y:S02]  /*1ba0*/  USHF.R.U32.HI UR13, URZ, UR13, UR4 ;  /* 0x0000000dff0d7299 */ /* 0x000fe40008011604 */
[----:B------:R-:W4:Y:S02]  /*1bb0*/  LDCU.64 UR4, c[0x0][0x4d8] ;  /* 0x00009b00ff0477ac */ /* 0x000f240008000a00 */
[----:B------:R-:W-:-:S04]  /*1bc0*/  USEL UR13, UR6, UR13, !UP0 ;  /* 0x0000000d060d7287 */ /* 0x000fc8000c000000 */
[----:B------:R-:W-:-:S04]  /*1bd0*/  UIADD3 UR12, UPT, UPT, -UR13, URZ, URZ ;  /* 0x000000ff0d0c7290 */ /* 0x000fc8000fffe1ff */
[----:B------:R-:W-:Y:S02]  /*1be0*/  UIMAD UR12, UR11, UR12, UR6 ;  /* 0x0000000c0b0c72a4 */ /* 0x000fe4000f8e0206 */
[----:B-1----:R-:W-:Y:S02]  /*1bf0*/  UIMAD UR11, UR7, UR20, UR16 ;  /* 0x00000014070b72a4 */ /* 0x002fe4000f8e0210 */
[----:B------:R-:W-:Y:S01]  /*1c00*/  UIMAD UR12, UR12, UR21, UR17 ;  /* 0x000000150c0c72a4 */ /* 0x000fe2000f8e0211 */
[----:B------:R-:W-:Y:S01]  /*1c10*/  UMOV UR6, UR26 ;  /* 0x0000001a00067c82 */ /* 0x000fe20008000000 */
[----:B------:R-:W-:Y:S01]  /*1c20*/  UMOV UR20, URZ ;  /* 0x000000ff00147c82 */ /* 0x000fe20008000000 */
[----:B---3--:R-:W-:-:S09]  /*1c30*/  UMOV UR21, URZ ;  /* 0x000000ff00157c82 */ /* 0x008fd20008000000 */
.L_x_29:
[----:B------:R-:W-:Y:S01]  /*1c40*/  @!P3 MOV R3, 0x6000 ;  /* 0x000060000003b802 */ /* 0x000fe20000000f00 */
[----:B------:R-:W-:Y:S01]  /*1c50*/  ULEA UR9, UR6, UR25, 0x3 ;  /* 0x0000001906097291 */ /* 0x000fe2000f8e18ff */
[----:B-12---:R-:W-:Y:S11]  /*1c60*/  @P0 BRA `(.L_x_24) ;  /* 0x0000000000100947 */ /* 0x006ff60003800000 */
[----:B------:R-:W-:Y:S04]  /*1c70*/  MOV R0, UR23 ;  /* 0x0000001700007c02 */ /* 0x000fe80008000f00 */
[----:B------:R-:W-:Y:S04]  /*1c80*/  SHF.L.U32 R5, R0, 0x1f, RZ ;  /* 0x0000001f00057819 */ /* 0x000fe800000006ff */
[----:B------:R-:W1:Y:S02]  /*1c90*/  SYNCS.PHASECHK.TRANS64.TRYWAIT P0, [UR9+0x80], R5 ;  /* 0x00008005ff0075a7 */ /* 0x000e640008001109 */
[----:B-1----:R-:W-:Y:S05]  /*1ca0*/  @!P0 BRA `(.L_x_25) ;  /* 0x0000008800048947 */ /* 0x002fea0003800000 */
.L_x_24:
[----:B------:R2:W-:Y:S01]  /*1cb0*/  @!P3 SYNCS.ARRIVE.TRANS64 RZ, [UR9], R3 ;  /* 0x00000003ffffb9a7 */ /* 0x0005e20008000009 */
[----:B------:R-:W-:Y:S04]  /*1cc0*/  ULOP3.LUT UR7, UR33, 0x2, URZ, 0xfc, !UPT ;  /* 0x0000000221077892 */ /* 0x000fe8000f8efcff */
[----:B------:R-:W-:Y:S09]  /*1cd0*/  UISETP.NE.AND UP0, UPT, UR7, 0x2, UPT ;  /* 0x000000020700788c */ /* 0x000ff2000bf05270 */
[----:B------:R-:W-:Y:S05]  /*1ce0*/  BRA.U UP0, `(.L_x_26) ;  /* 0x0000000100047547 */ /* 0x000fea000b800000 */
[----:B----4-:R-:W-:Y:S05]  /*1cf0*/  BPT.TRAP 0x1 ;  /* 0x000000040000795c */ /* 0x010fea0000300000 */
.L_x_26:
[----:B------:R-:W-:Y:S04]  /*1d00*/  BSSY.RECONVERGENT B0, `(.L_x_27) ;  /* 0x0000003000007945 */ /* 0x000fe80003800200 */
[----:B------:R-:W-:Y:S05]  /*1d10*/  @P2 BRA `(.L_x_28) ;  /* 0x0000000000042947 */ /* 0x000fea0003800000 */
[----:B----4-:R-:W-:Y:S05]  /*1d20*/  BPT.TRAP 0x1 ;  /* 0x000000040000795c */ /* 0x010fea0000300000 */
.L_x_28:
[----:B----4-:R-:W-:Y:S05]  /*1d30*/  BSYNC.RECONVERGENT B0 ;  /* 0x0000000000007941 */ /* 0x010fea0003800200 */
.L_x_27:
[----:B------:R-:W-:Y:S02]  /*1d40*/  UIADD3 UR7, UPT, UPT, UR6, 0x1, URZ ;  /* 0x0000000106077890 */ /* 0x000fe4000fffe0ff */
[----:B------:R-:W-:Y:S02]  /*1d50*/  ULEA UR16, UR6, UR25, 0xc ;  /* 0x0000001906107291 */ /* 0x000fe4000f8e60ff */
[----:B------:R-:W-:Y:S02]  /*1d60*/  UISETP.NE.AND UP0, UPT, UR7, 0x10, UPT ;  /* 0x000000100700788c */ /* 0x000fe4000bf05270 */
[----:B------:R-:W-:Y:S02]  /*1d70*/  UIADD3 UR30, UP1, UPT, UR36, 0x80, URZ ;  /* 0x00000080241e7890 */ /* 0x000fe4000ff3e0ff */
[----:B------:R-:W-:Y:S02]  /*1d80*/  USEL UR8, URZ, 0x1, UP0 ;  /* 0x00000001ff087887 */ /* 0x000fe40008000000 */
[----:B------:R-:W-:Y:S02]  /*1d90*/  USEL UR26, UR7, URZ, UP0 ;  /* 0x000000ff071a7287 */ /* 0x000fe40008000000 */
[----:B------:R-:W-:Y:S02]  /*1da0*/  ULOP3.LUT UR23, UR23, UR8, URZ, 0x3c, !UPT ;  /* 0x0000000817177292 */ /* 0x000fe4000f8e3cff */
[----:B------:R-:W-:Y:S02]  /*1db0*/  ULEA UR7, UR26, UR25, 0x3 ;  /* 0x000000191a077291 */ /* 0x000fe4000f8e18ff */
[----:B------:R-:W-:Y:S02]  /*1dc0*/  ULEA UR8, UR6, UR25, 0xd ;  /* 0x0000001906087291 */ /* 0x000fe4000f8e68ff */
[----:B------:R-:W-:Y:S01]  /*1dd0*/  ULOP3.LUT UR9, UR9, 0xfefffff8, URZ, 0xc0, !UPT ;  /* 0xfefffff809097892 */ /* 0x000fe2000f8ec0ff */
[----:B-1----:R-:W-:Y:S01]  /*1de0*/  MOV R0, UR23 ;  /* 0x0000001700007c02 */ /* 0x002fe20008000f00 */
[----:B------:R-:W-:Y:S02]  /*1df0*/  USHF.L.U32 UR10, UR24, 0x5, URZ ;  /* 0x00000005180a7899 */ /* 0x000fe400080006ff */
[----:B------:R-:W-:Y:S01]  /*1e00*/  UIADD3.X UR31, UPT, UPT, URZ, UR37, URZ, UP1, !UPT ;  /* 0x00000025ff1f7290 */ /* 0x000fe20008ffe4ff */
[----:B--2---:R-:W-:Y:S01]  /*1e10*/  SHF.L.U32 R3, R0, 0x1f, RZ ;  /* 0x0000001f00037819 */ /* 0x004fe200000006ff */
[----:B------:R-:W-:Y:S02]  /*1e20*/  UIADD3 UR8, UPT, UPT, UR8, 0x8400, URZ ;  /* 0x0000840008087890 */ /* 0x000fe4000fffe0ff */
[----:B------:R-:W-:Y:S01]  /*1e30*/  UIADD3 UR28, UP0, UPT, UR36, 0x180, URZ ;  /* 0x00000180241c7890 */ /* 0x000fe2000ff1e0ff */
[----:B------:R3:W1:Y:S01]  /*1e40*/  SYNCS.PHASECHK.TRANS64.TRYWAIT P0, [UR7+0x80], R3 ;  /* 0x00008003ff0075a7 */ /* 0x0006620008001107 */
[----:B------:R-:W-:Y:S02]  /*1e50*/  UIMAD UR7, UR20, UR14, UR4 ;  /* 0x0000000e140772a4 */ /* 0x000fe4000f8e0204 */
[----:B------:R-:W-:Y:S02]  /*1e60*/  UIMAD UR6, UR21, UR15, UR5 ;  /* 0x0000000f150672a4 */ /* 0x000fe4000f8e0205 */
[----:B------:R-:W-:Y:S02]  /*1e70*/  UIADD3.X UR29, UPT, UPT, URZ, UR37, URZ, UP0, !UPT ;  /* 0x00000025ff1d7290 */ /* 0x000fe400087fe4ff */
[----:B------:R-:W-:Y:S02]  /*1e80*/  UPRMT UR6, UR7, 0x40, UR6 ;  /* 0x0000004007067896 */ /* 0x000fe40008000006 */
[----:B------:R-:W-:Y:S02]  /*1e90*/  UIADD3 UR16, UPT, UPT, UR16, 0x28400, URZ ;  /* 0x0002840010107890 */ /* 0x000fe4000fffe0ff */
[----:B------:R-:W-:Y:S02]  /*1ea0*/  UPRMT UR6, UR6, 0x5410, URZ ;  /* 0x0000541006067896 */ /* 0x000fe400080000ff */
[----:B------:R-:W-:Y:S02]  /*1eb0*/  UIADD3 UR32, UPT, UPT, UR20, 0x1, URZ ;  /* 0x0000000114207890 */ /* 0x000fe4000fffe0ff */
[----:B------:R-:W-:Y:S02]  /*1ec0*/  UIADD3 UR22, UPT, UPT, UR21, 0x1, URZ ;  /* 0x0000000115167890 */ /* 0x000fe4000fffe0ff */
[----:B------:R-:W-:Y:S02]  /*1ed0*/  UISETP.NE.AND UP2, UPT, UR32, UR44, UPT ;  /* 0x0000002c2000728c */ /* 0x000fe4000bf45270 */
[----:B------:R-:W-:Y:S02]  /*1ee0*/  UIADD3 UR27, UPT, UPT, UR27, 0x1, URZ ;  /* 0x000000011b1b7890 */ /* 0x000fe4000fffe0ff */
[----:B------:R-:W-:Y:S01]  /*1ef0*/  UIADD3 UR7, UPT, UPT, UR24, 0x1, URZ ;  /* 0x0000000118077890 */ /* 0x000fe2000fffe0ff */
[----:B------:R-:W-:Y:S01]  /*1f00*/  UMOV UR40, 0x0 ;  /* 0x0000000000287882 */ /* 0x000fe20000000000 */
[----:B------:R-:W-:Y:S01]  /*1f10*/  UMOV UR41, 0x10000000 ;  /* 0x1000000000297882 */ /* 0x000fe20000000000 */
[----:B------:R-:W-:Y:S01]  /*1f20*/  UMOV UR17, UR9 ;  /* 0x0000000900117c82 */ /* 0x000fe20008000000 */
[----:B------:R2:W-:Y:S01]  /*1f30*/  UTMALDG.4D.IM2COL.2CTA [UR8], [UR30], UR6, desc[UR40] ;  /* 0x000028081e0073b4 */ /* 0x0005e20008259006 */
[----:B------:R-:W-:Y:S02]  /*1f40*/  UMOV UR18, UR10 ;  /* 0x0000000a00127c82 */ /* 0x000fe40008000000 */
[----:B------:R-:W-:Y:S04]  /*1f50*/  @UP2 UIADD3 UR22, UPT, UPT, UR21, URZ, URZ ;  /* 0x000000ff15162290 */ /* 0x000fe8000fffe0ff */
[----:B------:R-:W-:Y:S01]  /*1f60*/  UISETP.NE.AND UP0, UPT, UR22, UR43, UPT ;  /* 0x0000002b1600728c */ /* 0x000fe2000bf05270 */
[----:B------:R4:W-:Y:S10]  /*1f70*/  UTMALDG.4D.2CTA [UR16], [UR28], desc[UR40] ;  /* 0x000028101c0075b4 */ /* 0x0009f40008219000 */
[----:B------:R-:W-:Y:S07]  /*1f80*/  @UP0 UIADD3 UR7, UPT, UPT, UR24, URZ, URZ ;  /* 0x000000ff18070290 */ /* 0x000fee000fffe0ff */
[----:B------:R-:W-:Y:S01]  /*1f90*/  UMOV UR24, UR7 ;  /* 0x0000000700187c82 */ /* 0x000fe20008000000 */
[----:B--2---:R-:W-:Y:S01]  /*1fa0*/  UMOV UR6, UR26 ;  /* 0x0000001a00067c82 */ /* 0x004fe20008000000 */
[----:B----4-:R-:W-:Y:S02]  /*1fb0*/  USEL UR21, UR22, URZ, UP0 ;  /* 0x000000ff16157287 */ /* 0x010fe40008000000 */
[----:B------:R-:W-:Y:S02]  /*1fc0*/  UISETP.NE.AND UP0, UPT, UR27, UR34, UPT ;  /* 0x000000221b00728c */ /* 0x000fe4000bf05270 */
[----:B------:R-:W-:Y:S07]  /*1fd0*/  USEL UR20, UR32, URZ, UP2 ;  /* 0x000000ff20147287 */ /* 0x000fee0009000000 */
[----:B---3--:R-:W-:Y:S05]  /*1fe0*/  BRA.U UP0, `(.L_x_29) ;  /* 0xfffffffd00147547 */ /* 0x008fea000b83ffff */
.L_x_23:
[----:B------:R-:W-:Y:S01]  /*1ff0*/  ULEA UR4, UR26, UR25, 0x3 ;  /* 0x000000191a047291 */ /* 0x000fe2000f8e18ff */
[----:B-1----:R-:W-:Y:S01]  /*2000*/  MOV R0, UR23 ;  /* 0x0000001700007c02 */ /* 0x002fe20008000f00 */
[----:B------:R-:W-:Y:S01]  /*2010*/  @!P1 SYNCS.ARRIVE.TRANS64.A1T0 RZ, [UR25+0x148], RZ ;  /* 0x000148ffffff99a7 */ /* 0x000fe20008100019 */
[----:B------:R-:W-:Y:S02]  /*2020*/  UISETP.GE.AND UP0, UPT, UR45, 0x1, UPT ;  /* 0x000000012d00788c */ /* 0x000fe4000bf06270 */
[----:B------:R-:W-:-:S04]  /*2030*/  SHF.L.U32 R0, R0, 0x1f, RZ ;  /* 0x0000001f00007819 */ /* 0x000fc800000006ff */
[----:B--2---:R1:W2:Y:S03]  /*2040*/  SYNCS.PHASECHK.TRANS64.TRYWAIT P0, [UR4+0x80], R0 ;  /* 0x00008000ff0075a7 */ /* 0x0042a60008001104 */
[----:B------:R-:W-:Y:S05]  /*2050*/  BRA.U !UP0, `(.L_x_30) ;  /* 0x00000005085c7547 */ /* 0x000fea000b800000 */
        /* <DEDUP_REMOVED lines=16> */
[----:B------:R-:W-:-:S03]  /*2160*/  UMOV UR32, UR45 ;  /* 0x0000002d00207c82 */ /* 0x000fc60008000000 */
        /* <DEDUP_REMOVED lines=9> */
[----:B---3--:R-:W-:-:S11]  /*2200*/  UMOV UR6, UR26 ;  /* 0x0000001a00067c82 */ /* 0x008fd60008000000 */
.L_x_36:
[----:B------:R-:W-:Y:S01]  /*2210*/  @!P3 MOV R3, 0x6000 ;  /* 0x000060000003b802 */ /* 0x000fe20000000f00 */
[----:B------:R-:W-:Y:S01]  /*2220*/  ULEA UR9, UR6, UR25, 0x3 ;  /* 0x0000001906097291 */ /* 0x000fe2000f8e18ff */
[----:B-12---:R-:W-:Y:S11]  /*2230*/  @P0 BRA `(.L_x_31) ;  /* 0x0000000000100947 */ /* 0x006ff60003800000 */
[----:B------:R-:W-:Y:S04]  /*2240*/  MOV R0, UR23 ;  /* 0x0000001700007c02 */ /* 0x000fe80008000f00 */
[----:B------:R-:W-:Y:S04]  /*2250*/  SHF.L.U32 R5, R0, 0x1f, RZ ;  /* 0x0000001f00057819 */ /* 0x000fe800000006ff */
[----:B------:R-:W1:Y:S02]  /*2260*/  SYNCS.PHASECHK.TRANS64.TRYWAIT P0, [UR9+0x80], R5 ;  /* 0x00008005ff0075a7 */ /* 0x000e640008001109 */
[----:B-1----:R-:W-:Y:S05]  /*2270*/  @!P0 BRA `(.L_x_32) ;  /* 0x0000008000a88947 */ /* 0x002fea0003800000 */
.L_x_31:
[----:B------:R2:W-:Y:S01]  /*2280*/  @!P3 SYNCS.ARRIVE.TRANS64 RZ, [UR9], R3 ;  /* 0x00000003ffffb9a7 */ /* 0x0005e20008000009 */
[----:B------:R-:W-:Y:S04]  /*2290*/  ULOP3.LUT UR7, UR33, 0x2, URZ, 0xfc, !UPT ;  /* 0x0000000221077892 */ /* 0x000fe8000f8efcff */
[----:B------:R-:W-:Y:S09]  /*22a0*/  UISETP.NE.AND UP0, UPT, UR7, 0x2, UPT ;  /* 0x000000020700788c */ /* 0x000ff2000bf05270 */
[----:B------:R-:W-:Y:S05]  /*22b0*/  BRA.U UP0, `(.L_x_33) ;  /* 0x0000000100047547 */ /* 0x000fea000b800000 */
[----:B----4-:R-:W-:Y:S05]  /*22c0*/  BPT.TRAP 0x1 ;  /* 0x000000040000795c */ /* 0x010fea0000300000 */
.L_x_33:
[----:B------:R-:W-:Y:S04]  /*22d0*/  BSSY.RECONVERGENT B0, `(.L_x_34) ;  /* 0x0000003000007945 */ /* 0x000fe80003800200 */
[----:B------:R-:W-:Y:S05]  /*22e0*/  @P2 BRA `(.L_x_35) ;  /* 0x0000000000042947 */ /* 0x000fea0003800000 */
[----:B----4-:R-:W-:Y:S05]  /*22f0*/  BPT.TRAP 0x1 ;  /* 0x000000040000795c */ /* 0x010fea0000300000 */
.L_x_35:
[----:B----4-:R-:W-:Y:S05]  /*2300*/  BSYNC.RECONVERGENT B0 ;  /* 0x0000000000007941 */ /* 0x010fea0003800200 */
.L_x_34:
        /* <DEDUP_REMOVED lines=26> */
[----:B------:R-:W-:Y:S01]  /*24b0*/  UIADD3 UR7, UPT, UPT, UR24, 0x1, URZ ;  /* 0x0000000118077890 */ /* 0x000fe2000fffe0ff */
[----:B------:R-:W-:Y:S01]  /*24c0*/  UMOV UR40, 0x0 ;  /* 0x0000000000287882 */ /* 0x000fe20000000000 */
[----:B------:R-:W-:Y:S01]  /*24d0*/  UMOV UR41, 0x10000000 ;  /* 0x1000000000297882 */ /* 0x000fe20000000000 */
[----:B------:R-:W-:Y:S01]  /*24e0*/  UMOV UR17, UR9 ;  /* 0x0000000900117c82 */ /* 0x000fe20008000000 */
[----:B------:R2:W-:Y:S01]  /*24f0*/  UTMALDG.4D.IM2COL.2CTA [UR8], [UR30], UR6, desc[UR40] ;  /* 0x000028081e0073b4 */ /* 0x0005e20008259006 */
[----:B------:R-:W-:Y:S04]  /*2500*/  UMOV UR18, UR10 ;  /* 0x0000000a00127c82 */ /* 0x000fe80008000000 */
[----:B------:R-:W-:Y:S04]  /*2510*/  @UP2 UIADD3 UR22, UPT, UPT, UR21, URZ, URZ ;  /* 0x000000ff15162290 */ /* 0x000fe8000fffe0ff */
[----:B------:R-:W-:Y:S01]  /*2520*/  UISETP.NE.AND UP0, UPT, UR22, UR43, UPT ;  /* 0x0000002b1600728c */ /* 0x000fe2000bf05270 */
[----:B------:R4:W-:Y:S10]  /*2530*/  UTMALDG.4D.2CTA [UR16], [UR28], desc[UR40] ;  /* 0x000028101c0075b4 */ /* 0x0009f40008219000 */
[----:B------:R-:W-:Y:S07]  /*2540*/  @UP0 UIADD3 UR7, UPT, UPT, UR24, URZ, URZ ;  /* 0x000000ff18070290 */ /* 0x000fee000fffe0ff */
[----:B------:R-:W-:Y:S01]  /*2550*/  UMOV UR24, UR7 ;  /* 0x0000000700187c82 */ /* 0x000fe20008000000 */
[----:B--2---:R-:W-:Y:S02]  /*2560*/  UIADD3 UR6, UPT, UPT, UR32, -0x1, URZ ;  /* 0xffffffff20067890 */ /* 0x004fe4000fffe0ff */
[----:B----4-:R-:W-:Y:S02]  /*2570*/  USEL UR21, UR22, URZ, UP0 ;  /* 0x000000ff16157287 */ /* 0x010fe40008000000 */
[----:B------:R-:W-:Y:S02]  /*2580*/  UISETP.GT.U32.AND UP0, UPT, UR32, 0x1, UPT ;  /* 0x000000012000788c */ /* 0x000fe4000bf04070 */
[----:B------:R-:W-:Y:S01]  /*2590*/  USEL UR20, UR27, URZ, UP2 ;  /* 0x000000ff1b147287 */ /* 0x000fe20009000000 */
[----:B------:R-:W-:Y:S01]  /*25a0*/  UMOV UR32, UR6 ;  /* 0x0000000600207c82 */ /* 0x000fe20008000000 */
[----:B------:R-:W-:Y:S05]  /*25b0*/  UMOV UR6, UR26 ;  /* 0x0000001a00067c82 */ /* 0x000fea0008000000 */
[----:B---3--:R-:W-:Y:S05]  /*25c0*/  BRA.U UP0, `(.L_x_36) ;  /* 0xfffffffd00107547 */ /* 0x008fea000b83ffff */
.L_x_30:
[----:B------:R-:W-:Y:S01]  /*25d0*/  SHF.L.U32 R3, R2, 0x1f, RZ ;  /* 0x0000001f02037819 */ /* 0x000fe200000006ff */
[----:B------:R-:W-:-:S03]  /*25e0*/  NOP ;  /* 0x0000000000007918 */ /* 0x000fc60000000000 */
[----:B-12---:R-:W1:Y:S02]  /*25f0*/  SYNCS.PHASECHK.TRANS64.TRYWAIT P0, [UR25+0x150], R3 ;  /* 0x00015003ff0075a7 */ /* 0x006e640008001119 */
[----:B-1----:R-:W-:Y:S05]  /*2600*/  @!P0 BRA `(.L_x_37) ;  /* 0x0000007c00dc8947 */ /* 0x002fea0003800000 */
.L_x_158:
[----:B------:R-:W2:Y:S01]  /*2610*/  LDS.128 R4, [UR25+0x190] ;  /* 0x00019019ff047984 */ /* 0x000ea20008000c00 */
[----:B------:R-:W-:Y:S02]  /*2620*/  UIADD3 UR4, UPT, UPT, UR25, 0x158, URZ ;  /* 0x0000015819047890 */ /* 0x000fe4000fffe0ff */
[----:B------:R-:W-:Y:S01]  /*2630*/  UISETP.GE.AND UP0, UPT, UR39, 0x1, UPT ;  /* 0x000000012700788c */ /* 0x000fe2000bf06270 */
[----:B------:R-:W-:Y:S01]  /*2640*/  @!PT LDS RZ, [RZ] ;  /* 0x00000000fffff984 */ /* 0x000fe20000000800 */
[----:B------:R-:W-:Y:S01]  /*2650*/  @!PT LDS RZ, [RZ] ;  /* 0x00000000fffff984 */ /* 0x000fe20000000800 */
[----:B------:R-:W-:Y:S01]  /*2660*/  @!PT LDS RZ, [RZ] ;  /* 0x00000000fffff984 */ /* 0x000fe20000000800 */
[----:B------:R-:W-:Y:S01]  /*2670*/  @!PT LDS RZ, [RZ] ;  /* 0x00000000fffff984 */ /* 0x000fe20000000800 */
[----:B------:R3:W-:Y:S06]  /*2680*/  MEMBAR.ALL.CTA ;  /* 0x0000000000007992 */ /* 0x0007ec0000008000 */
[----:B---3--:R-:W3:Y:S01]  /*2690*/  FENCE.VIEW.ASYNC.S ;  /* 0x00000000000073c6 */ /* 0x008ee20000000000 */
[----:B------:R-:W-:-:S09]  /*26a0*/  UPRMT UR4, URZ, 0x654, UR4 ;  /* 0x00000654ff047896 */ /* 0x000fd20008000004 */
[----:B---3--:R-:W-:Y:S01]  /*26b0*/  SYNCS.ARRIVE.TRANS64.RED.A1T0 RZ, [UR4], RZ ;  /* 0x000000ffffff79a7 */ /* 0x008fe20008100404 */
[----:B--2---:R-:W-:-:S13]  /*26c0*/  LOP3.LUT P0, RZ, R6, 0x1, RZ, 0xc0, !PT ;  /* 0x0000000106ff7812 */ /* 0x004fda000780c0ff */
[----:B------:R-:W-:Y:S01]  /*26d0*/  VOTEU.ANY UP1, P0 ;  /* 0x0000000000ff7886 */ /* 0x000fe20000020100 */
[----:B------:R-:W-:-:S13]  /*26e0*/  PLOP3.LUT P0, PT, PT, PT, UP1, 0x80, 0x8 ;  /* 0x000000000008781c */ /* 0x000fda0003f0f018 */
[----:B-1----:R-:W-:Y:S02]  /*26f0*/  @P0 MOV R0, R4 ;  /* 0x0000000400000202 */ /* 0x002fe40000000f00 */
[----:B------:R-:W-:Y:S02]  /*2700*/  @P0 LOP3.LUT R4, R5, 0xffff, RZ, 0xc0, !PT ;  /* 0x0000ffff05040812 */ /* 0x000fe400078ec0ff */
[----:B------:R-:W-:Y:S02]  /*2710*/  @P0 R2UR UR6, R0 ;  /* 0x00000000000602ca */ /* 0x000fe400000e0000 */
[----:B------:R-:W-:-:S11]  /*2720*/  @P0 R2UR UR5, R4 ;  /* 0x00000000040502ca */ /* 0x000fd600000e0000 */
[----:B------:R-:W-:Y:S02]  /*2730*/  @UP1 UMOV UR42, UR6 ;  /* 0x00000006002a1c82 */ /* 0x000fe40008000000 */
[----:B------:R-:W-:Y:S01]  /*2740*/  @UP1 UMOV UR38, UR5 ;  /* 0x0000000500261c82 */ /* 0x000fe20008000000 */
[----:B------:R-:W-:Y:S05]  /*2750*/  BRA.U !UP0, `(.L_x_38) ;  /* 0x0000000108d47547 */ /* 0x000fea000b800000 */
[----:B------:R-:W1:Y:S01]  /*2760*/  LDCU.128 UR16, c[0x0][0xb10] ;  /* 0x00016200ff1077ac */ /* 0x000e620008000c00 */
[----:B------:R-:W2:Y:S01]  /*2770*/  LDCU UR21, c[0x0][0xb20] ;  /* 0x00016400ff1577ac */ /* 0x000ea20008000800 */
[----:B------:R-:W3:Y:S01]  /*2780*/  LDCU UR20, c[0x0][0xb0c] ;  /* 0x00016180ff1477ac */ /* 0x000ee20008000800 */
[----:B------:R-:W4:Y:S01]  /*2790*/  LDCU.64 UR8, c[0x0][0xb28] ;  /* 0x00016500ff0877ac */ /* 0x000f220008000a00 */
[----:B------:R-:W-:Y:S02]  /*27a0*/  UISETP.NE.AND UP3, UPT, UR39, 0x1, UPT ;  /* 0x000000012700788c */ /* 0x000fe4000bf65270 */
[----:B-1----:R-:W-:Y:S02]  /*27b0*/  UIMAD.WIDE.U32 UR4, UR46, UR19, URZ ;  /* 0x000000132e0472a5 */ /* 0x002fe4000f8e00ff */
[----:B------:R-:W-:Y:S02]  /*27c0*/  UIMAD.WIDE.U32 UR6, UR47, UR16, URZ ;  /* 0x000000102f0672a5 */ /* 0x000fe4000f8e00ff */
[----:B------:R-:W-:-:S02]  /*27d0*/  UISETP.NE.AND UP0, UPT, UR18, 0x1, UPT ;  /* 0x000000011200788c */ /* 0x000fc4000bf05270 */
[----:B------:R-:W-:Y:S01]  /*27e0*/  UIMAD.WIDE.U32 UR14, UR38, UR19, URZ ;  /* 0x00000013260e72a5 */ /* 0x000fe2000f8e00ff */
[----:B------:R-:W-:Y:S01]  /*27f0*/  UMOV UR4, UR5 ;  /* 0x0000000500047c82 */ /* 0x000fe20008000000 */
[----:B---3--:R-:W-:Y:S02]  /*2800*/  UISETP.NE.AND UP2, UPT, UR20, 0x1, UPT ;  /* 0x000000011400788c */ /* 0x008fe4000bf45270 */
[----:B--2---:R-:W-:Y:S02]  /*2810*/  USHF.R.U32.HI UR5, URZ, UR21, UR4 ;  /* 0x00000015ff057299 */ /* 0x004fe40008011604 */
[----:B------:R-:W-:Y:S01]  /*2820*/  UIMAD.WIDE.U32 UR12, UR42, UR16, URZ ;  /* 0x000000102a0c72a5 */ /* 0x000fe2000f8e00ff */
[----:B------:R-:W-:Y:S01]  /*2830*/  UMOV UR4, UR7 ;  /* 0x0000000700047c82 */ /* 0x000fe20008000000 */
[----:B------:R-:W-:Y:S02]  /*2840*/  USEL UR5, UR46, UR5, !UP0 ;  /* 0x000000052e057287 */ /* 0x000fe4000c000000 */
[----:B------:R-:W-:-:S02]  /*2850*/  USHF.R.U32.HI UR4, URZ, UR17, UR4 ;  /* 0x00000011ff047299 */ /* 0x000fc40008011604 */
[----:B----4-:R-:W-:Y:S02]  /*2860*/  UIMAD.WIDE.U32 UR10, UR5, UR8, URZ ;  /* 0x00000008050a72a5 */ /* 0x010fe4000f8e00ff */
[----:B------:R-:W-:Y:S01]  /*2870*/  USEL UR6, UR47, UR4, !UP2 ;  /* 0x000000042f067287 */ /* 0x000fe2000d000000 */
[----:B------:R-:W-:Y:S02]  /*2880*/  UMOV UR12, UR13 ;  /* 0x0000000d000c7c82 */ /* 0x000fe40008000000 */
[----:B------:R-:W-:Y:S01]  /*2890*/  UMOV UR4, UR15 ;  /* 0x0000000f00047c82 */ /* 0x000fe20008000000 */
[----:B------:R-:W-:Y:S01]  /*28a0*/  UIMAD.WIDE.U32 UR14, UR6, UR8, URZ ;  /* 0x00000008060e72a5 */ /* 0x000fe2000f8e00ff */
[----:B------:R-:W-:Y:S01]  /*28b0*/  UMOV UR10, UR11 ;  /* 0x0000000b000a7c82 */ /* 0x000fe20008000000 */
[----:B------:R-:W-:Y:S02]  /*28c0*/  USHF.R.U32.HI UR4, URZ, UR21, UR4 ;  /* 0x00000015ff047299 */ /* 0x000fe40008011604 */
[----:B------:R-:W-:-:S03]  /*28d0*/  @UP3 USHF.R.U32.HI UR5, URZ, UR9, UR10 ;  /* 0x00000009ff053299 */ /* 0x000fc6000801160a */
[----:B------:R-:W-:Y:S01]  /*28e0*/  UMOV UR14, UR15 ;  /* 0x0000000f000e7c82 */ /* 0x000fe20008000000 */
[----:B------:R-:W-:Y:S02]  /*28f0*/  USHF.R.U32.HI UR17, URZ, UR17, UR12 ;  /* 0x00000011ff117299 */ /* 0x000fe4000801160c */
[----:B------:R-:W-:Y:S02]  /*2900*/  USEL UR4, UR38, UR4, !UP0 ;  /* 0x0000000426047287 */ /* 0x000fe4000c000000 */
[----:B------:R-:W-:Y:S02]  /*2910*/  @UP3 USHF.R.U32.HI UR6, URZ, UR9, UR14 ;  /* 0x00000009ff063299 */ /* 0x000fe4000801160e */
[----:B------:R-:W-:Y:S02]  /*2920*/  UIMAD UR7, UR39, UR5, URZ ;  /* 0x00000005270772a4 */ /* 0x000fe4000f8e02ff */
[----:B------:R-:W-:Y:S02]  /*2930*/  USEL UR5, UR42, UR17, !UP2 ;  /* 0x000000112a057287 */ /* 0x000fe4000d000000 */
[----:B------:R-:W-:-:S02]  /*2940*/  UIMAD UR10, UR39, UR6, URZ ;  /* 0x00000006270a72a4 */ /* 0x000fc4000f8e02ff */
[----:B------:R-:W-:Y:S02]  /*2950*/  UISETP.GE.AND UP0, UPT, UR4, UR7, UPT ;  /* 0x000000070400728c */ /* 0x000fe4000bf06270 */
[----:B------:R-:W-:Y:S02]  /*2960*/  UIMAD.WIDE.U32 UR12, UR4, UR8, URZ ;  /* 0x00000008040c72a5 */ /* 0x000fe4000f8e00ff */
[----:B------:R-:W-:Y:S02]  /*2970*/  UISETP.GE.OR UP0, UPT, UR5, UR10, UP0 ;  /* 0x0000000a0500728c */ /* 0x000fe40008706670 */
[----:B------:R-:W-:Y:S02]  /*2980*/  UIMAD.WIDE.U32 UR10, UR5, UR8, URZ ;  /* 0x00000008050a72a5 */ /* 0x000fe4000f8e00ff */
[----:B------:R-:W-:Y:S01]  /*2990*/  UIADD3 UR12, UPT, UPT, -UR4, URZ, URZ ;  /* 0x000000ff040c7290 */ /* 0x000fe2000fffe1ff */
[----:B------:R-:W-:Y:S01]  /*29a0*/  UMOV UR8, UR13 ;  /* 0x0000000d00087c82 */ /* 0x000fe20008000000 */
[----:B------:R-:W-:-:S02]  /*29b0*/  UIADD3 UR10, UPT, UPT, -UR5, URZ, URZ ;  /* 0x000000ff050a7290 */ /* 0x000fc4000fffe1ff */
[----:B------:R-:W-:-:S03]  /*29c0*/  USHF.R.U32.HI UR8, URZ, UR9, UR8 ;  /* 0x00000009ff087299 */ /* 0x000fc60008011608 */
[----:B------:R-:W-:Y:S01]  /*29d0*/  @!UP0 UMOV UR7, UR11 ;  /* 0x0000000b00078c82 */ /* 0x000fe20008000000 */
[----:B------:R-:W-:Y:S02]  /*29e0*/  UIMAD UR12, UR18, UR12, UR38 ;  /* 0x0000000c120c72a4 */ /* 0x000fe4000f8e0226 */
[----:B------:R-:W-:Y:S02]  /*29f0*/  USEL UR8, UR4, UR8, !UP3 ;  /* 0x0000000804087287 */ /* 0x000fe4000d800000 */
[----:B------:R-:W-:Y:S02]  /*2a00*/  @!UP0 USHF.R.U32.HI UR7, URZ, UR9, UR7 ;  /* 0x00000009ff078299 */ /* 0x000fe40008011607 */
[----:B------:R-:W-:Y:S02]  /*2a10*/  UIADD3 UR9, UPT, UPT, -UR8, URZ, URZ ;  /* 0x000000ff08097290 */ /* 0x000fe4000fffe1ff */
[----:B------:R-:W-:Y:S02]  /*2a20*/  @!UP0 USEL UR7, UR5, UR7, !UP3 ;  /* 0x0000000705078287 */ /* 0x000fe4000d800000 */
[----:B------:R-:W-:-:S02]  /*2a30*/  UIMAD UR9, UR39, UR9, UR4 ;  /* 0x00000009270972a4 */ /* 0x000fc4000f8e0204 */
[----:B------:R-:W-:Y:S02]  /*2a40*/  @!UP0 UIADD3 UR8, UPT, UPT, UR8, -UR7, URZ ;  /* 0x8000000708088290 */ /* 0x000fe4000fffe0ff */
[----:B------:R-:W-:Y:S02]  /*2a50*/  @!UP0 UIMAD UR7, UR9, UR6, UR7 ;  /* 0x00000006090782a4 */ /* 0x000fe4000f8e0207 */
[----:B------:R-:W-:Y:S02]  /*2a60*/  @!UP0 UIMAD UR4, UR39, UR8, UR5 ;  /* 0x00000008270482a4 */ /* 0x000fe4000f8e0205 */
[----:B------:R-:W-:Y:S02]  /*2a70*/  UIMAD UR6, UR20, UR10, UR42 ;  /* 0x0000000a140672a4 */ /* 0x000fe4000f8e022a */
[----:B------:R-:W-:Y:S01]  /*2a80*/  UIMAD UR38, UR4, UR18, UR12 ;  /* 0x00000012042672a4 */ /* 0x000fe2000f8e020c */
[----:B------:R-:W-:Y:S02]  /*2a90*/  @!UP0 UMOV UR5, UR7 ;  /* 0x0000000700058c82 */ /* 0x000fe40008000000 */
[----:B------:R-:W-:-:S12]  /*2aa0*/  UIMAD UR42, UR5, UR20, UR6 ;  /* 0x00000014052a72a4 */ /* 0x000fd8000f8e0206 */
.L_x_38:
[----:B------:R-:W1:Y:S02]  /*2ab0*/  LDCU UR4, c[0x0][0xb30] ;  /* 0x00016600ff0477ac */ /* 0x000e640008000800 */
[----:B-1----:R-:W-:-:S09]  /*2ac0*/  UISETP.NE.AND UP0, UPT, UR4, 0x1, UPT ;  /* 0x000000010400788c */ /* 0x002fd2000bf05270 */
[----:B------:R-:W-:Y:S05]  /*2ad0*/  BRA.U UP0, `(.L_x_39) ;  /* 0x0000000100447547 */ /* 0x000fea000b800000 */
[----:B------:R-:W1:Y:S01]  /*2ae0*/  LDCU.128 UR8, c[0x0][0xb10] ;  /* 0x00016200ff0877ac */ /* 0x000e620008000c00 */
[----:B------:R-:W2:Y:S01]  /*2af0*/  LDCU UR12, c[0x0][0xb0c] ;  /* 0x00016180ff0c77ac */ /* 0x000ea20008000800 */
[----:B------:R-:W3:Y:S01]  /*2b00*/  LDCU UR13, c[0x0][0xb20] ;  /* 0x00016400ff0d77ac */ /* 0x000ee20008000800 */
[----:B-1----:R-:W-:Y:S02]  /*2b10*/  UIMAD.WIDE.U32 UR6, UR42, UR8, URZ ;  /* 0x000000082a0672a5 */ /* 0x002fe4000f8e00ff */
[----:B------:R-:W-:Y:S02]  /*2b20*/  UIMAD.WIDE.U32 UR4, UR38, UR11, URZ ;  /* 0x0000000b260472a5 */ /* 0x000fe4000f8e00ff */
[----:B--2---:R-:W-:Y:S02]  /*2b30*/  UISETP.NE.AND UP2, UPT, UR12, 0x1, UPT ;  /* 0x000000010c00788c */ /* 0x004fe4000bf45270 */
[----:B------:R-:W-:Y:S01]  /*2b40*/  UISETP.NE.AND UP0, UPT, UR10, 0x1, UPT ;  /* 0x000000010a00788c */ /* 0x000fe2000bf05270 */
[----:B------:R-:W-:-:S02]  /*2b50*/  UMOV UR6, UR7 ;  /* 0x0000000700067c82 */ /* 0x000fc40008000000 */
[----:B------:R-:W-:Y:S01]  /*2b60*/  UMOV UR4, UR5 ;  /* 0x0000000500047c82 */ /* 0x000fe20008000000 */
[----:B------:R-:W-:Y:S02]  /*2b70*/  USHF.R.U32.HI UR6, URZ, UR9, UR6 ;  /* 0x00000009ff067299 */ /* 0x000fe40008011606 */
[----:B---3--:R-:W-:Y:S02]  /*2b80*/  USHF.R.U32.HI UR4, URZ, UR13, UR4 ;  /* 0x0000000dff047299 */ /* 0x008fe40008011604 */
[----:B------:R-:W-:Y:S02]  /*2b90*/  USEL UR5, UR42, UR6, !UP2 ;  /* 0x000000062a057287 */ /* 0x000fe4000d000000 */
[----:B------:R-:W-:-:S04]  /*2ba0*/  USEL UR4, UR38, UR4, !UP0 ;  /* 0x0000000426047287 */ /* 0x000fc8000c000000 */
[----:B------:R-:W-:Y:S02]  /*2bb0*/  UIADD3 UR6, UPT, UPT, UR5, -UR4, URZ ;  /* 0x8000000405067290 */ /* 0x000fe4000fffe0ff */
[----:B------:R-:W-:Y:S02]  /*2bc0*/  UIADD3 UR4, UPT, UPT, -UR5, UR4, URZ ;  /* 0x0000000405047290 */ /* 0x000fe4000fffe1ff */
[----:B------:R-:W-:Y:S02]  /*2bd0*/  UIMAD UR38, UR6, UR10, UR38 ;  /* 0x0000000a062672a4 */ /* 0x000fe4000f8e0226 */
[----:B------:R-:W-:-:S12]  /*2be0*/  UIMAD UR42, UR4, UR12, UR42 ;  /* 0x0000000c042a72a4 */ /* 0x000fd8000f8e022a */
.L_x_39:
[----:B------:R-:W-:Y:S01]  /*2bf0*/  R2UR UR5, R96 ;  /* 0x00000000600572ca */ /* 0x000fe200000e0000 */
[----:B------:R-:W-:Y:S01]  /*2c00*/  UMOV UR27, UR34 ;  /* 0x00000022001b7c82 */ /* 0x000fe20008000000 */
[----:B------:R-:W-:Y:S02]  /*2c10*/  R2UR UR4, R95 ;  /* 0x000000005f0472ca */ /* 0x000fe400000e0000 */
[----:B------:R-:W-:Y:S02]  /*2c20*/  PLOP3.LUT P1, PT, PT, PT, PT, 0x80, 0x8 ;  /* 0x000000000008781c */ /* 0x000fe40003f2f070 */
[----:B------:R-:W-:-:S07]  /*2c30*/  LOP3.LUT R2, R2, 0x1, RZ, 0x3c, !PT ;  /* 0x0000000102027812 */ /* 0x000fce00078e3cff */
[----:B------:R-:W-:Y:S02]  /*2c40*/  UIADD3 UR51, UPT, UPT, UR42, UR5, URZ ;  /* 0x000000052a337290 */ /* 0x000fe4000fffe0ff */
[----:B------:R-:W-:Y:S01]  /*2c50*/  UIADD3 UR21, UPT, UPT, UR38, UR4, URZ ;  /* 0x0000000426157290 */ /* 0x000fe2000fffe0ff */
[----:B------:R-:W-:Y:S11]  /*2c60*/  BRA.U UP1, `(.L_x_40) ;  /* 0xffffffed013c7547 */ /* 0x000ff6000b83ffff */
[----:B------:R-:W-:Y:S01]  /*2c70*/  UIADD3 UR25, UPT, UPT, UR25, 0x80, URZ ;  /* 0x0000008019197890 */ /* 0x000fe2000fffe0ff */
[----:B------:R-:W-:-:S03]  /*2c80*/  MOV R3, UR23 ;  /* 0x0000001700037c02 */ /* 0x000fc60008000f00 */
[----:B------:R-:W-:Y:S01]  /*2c90*/  ULEA UR4, UR26, UR25, 0x3 ;  /* 0x000000191a047291 */ /* 0x000fe2000f8e18ff */
[----:B------:R-:W-:-:S08]  /*2ca0*/  SHF.L.U32 R3, R3, 0x1f, RZ ;  /* 0x0000001f03037819 */ /* 0x000fd000000006ff */
[----:B------:R-:W1:Y:S02]  /*2cb0*/  SYNCS.PHASECHK.TRANS64.TRYWAIT P0, [UR4], R3 ;  /* 0x00000003ff0075a7 */ /* 0x000e640008001104 */
[----:B-1----:R-:W-:Y:S05]  /*2cc0*/  @!P0 BRA `(.L_x_41) ;  /* 0x0000007800448947 */ /* 0x002fea0003800000 */
.L_x_160:
[----:B------:R-:W-:-:S04]  /*2cd0*/  UIADD3 UR4, UPT, UPT, UR26, 0x1, URZ ;  /* 0x000000011a047890 */ /* 0x000fc8000fffe0ff */
[----:B------:R-:W-:-:S04]  /*2ce0*/  UISETP.NE.AND UP0, UPT, UR4, 0x10, UPT ;  /* 0x000000100400788c */ /* 0x000fc8000bf05270 */
[----:B------:R-:W-:Y:S02]  /*2cf0*/  USEL UR5, URZ, 0x1, UP0 ;  /* 0x00000001ff057887 */ /* 0x000fe40008000000 */
[----:B------:R-:W-:Y:S02]  /*2d00*/  USEL UR4, UR4, URZ, UP0 ;  /* 0x000000ff04047287 */ /* 0x000fe40008000000 */
[----:B------:R-:W-:Y:S02]  /*2d10*/  ULOP3.LUT UR6, UR23, UR5, URZ, 0x3c, !UPT ;  /* 0x0000000517067292 */ /* 0x000fe4000f8e3cff */
[----:B------:R-:W-:-:S04]  /*2d20*/  ULEA UR5, UR4, UR25, 0x3 ;  /* 0x0000001904057291 */ /* 0x000fc8000f8e18ff */
[----:B-1----:R-:W-:-:S04]  /*2d30*/  MOV R3, UR6 ;  /* 0x0000000600037c02 */ /* 0x002fc80008000f00 */
[----:B------:R-:W-:-:S04]  /*2d40*/  SHF.L.U32 R3, R3, 0x1f, RZ ;  /* 0x0000001f03037819 */ /* 0x000fc800000006ff */
[----:B------:R-:W1:Y:S02]  /*2d50*/  SYNCS.PHASECHK.TRANS64.TRYWAIT P0, [UR5], R3 ;  /* 0x00000003ff0075a7 */ /* 0x000e640008001105 */
[----:B-1----:R-:W-:Y:S05]  /*2d60*/  @!P0 BRA `(.L_x_42) ;  /* 0x0000007800348947 */ /* 0x002fea0003800000 */
.L_x_162:
        /* <DEDUP_REMOVED lines=10> */
.L_x_164:
        /* <DEDUP_REMOVED lines=10> */
.L_x_166:
        /* <DEDUP_REMOVED lines=10> */
.L_x_168:
        /* <DEDUP_REMOVED lines=10> */
.L_x_170:
        /* <DEDUP_REMOVED lines=10> */
.L_x_172:
        /* <DEDUP_REMOVED lines=10> */
.L_x_174:
        /* <DEDUP_REMOVED lines=10> */
.L_x_176:
        /* <DEDUP_REMOVED lines=10> */
.L_x_178:
        /* <DEDUP_REMOVED lines=10> */
.L_x_180:
        /* <DEDUP_REMOVED lines=10> */
.L_x_182:
        /* <DEDUP_REMOVED lines=10> */
.L_x_184:
        /* <DEDUP_REMOVED lines=10> */
.L_x_186:
        /* <DEDUP_REMOVED lines=10> */
.L_x_188:
[----:B------:R-:W-:-:S04]  /*3590*/  UIADD3 UR4, UPT, UPT, UR4, 0x1, URZ ;  /* 0x0000000104047890 */ /* 0x000fc8000fffe0ff */
[----:B------:R-:W-:-:S04]  /*35a0*/  UISETP.NE.AND UP0, UPT, UR4, 0x10, UPT ;  /* 0x000000100400788c */ /* 0x000fc8000bf05270 */
[----:B------:R-:W-:Y:S02]  /*35b0*/  USEL UR5, URZ, 0x1, UP0 ;  /* 0x00000001ff057887 */ /* 0x000fe40008000000 */
[----:B------:R-:W-:Y:S02]  /*35c0*/  USEL UR4, UR4, URZ, UP0 ;  /* 0x000000ff04047287 */ /* 0x000fe40008000000 */
[----:B------:R-:W-:Y:S02]  /*35d0*/  ULOP3.LUT UR5, UR6, UR5, URZ, 0x3c, !UPT ;  /* 0x0000000506057292 */ /* 0x000fe4000f8e3cff */
[----:B------:R-:W-:-:S04]  /*35e0*/  ULEA UR4, UR4, UR25, 0x3 ;  /* 0x0000001904047291 */ /* 0x000fc8000f8e18ff */
[----:B------:R-:W-:Y:S02]  /*35f0*/  IMAD.U32 R2, RZ, RZ, UR5 ;  /* 0x00000005ff027e24 */ /* 0x000fe4000f8e00ff */
[----:B-1----:R-:W-:-:S03]  /*3600*/  MOV R0, UR4 ;  /* 0x0000000400007c02 */ /* 0x002fc60008000f00 */
[----:B------:R-:W-:-:S07]  /*3610*/  SHF.L.U32 R3, R2, 0x1f, RZ ;  /* 0x0000001f02037819 */ /* 0x000fce00000006ff */
.L_x_56:
[----:B-1----:R1:W2:Y:S02]  /*3620*/  SYNCS.PHASECHK.TRANS64.TRYWAIT P0, [R0+URZ], R3 ;  /* 0x00000003000075a7 */ /* 0x0022a400080011ff */
[----:B--2---:R-:W-:Y:S05]  /*3630*/  @!P0 NANOSLEEP.SYNCS 0x989680 ;  /* 0x009896800000895d */ /* 0x004fea0003900000 */
[----:B------:R-:W2:Y:S02]  /*3640*/  @!P0 SYNCS.PHASECHK.TRANS64 P0, [R0+URZ], R3 ;  /* 0x00000003000085a7 */ /* 0x000ea400080010ff */
[----:B--2---:R-:W-:Y:S05]  /*3650*/  @P0 EXIT ;  /* 0x000000000000094d */ /* 0x004fea0003800000 */
[----:B------:R-:W-:Y:S05]  /*3660*/  BRA `(.L_x_56) ;  /* 0xfffffffc00ec7947 */ /* 0x000fea000383ffff */
.L_x_22:
[----:B------:R-:W2:Y:S02]  /*3670*/  S2UR UR4, SR_CgaCtaId ;  /* 0x00000000000479c3 */ /* 0x000ea40000008800 */
[----:B--2---:R-:W-:-:S04]  /*3680*/  UISETP.NE.AND UP0, UPT, UR4, URZ, UPT ;  /* 0x000000ff0400728c */ /* 0x004fc8000bf05270 */
[----:B------:R-:W-:-:S09]  /*3690*/  UISETP.NE.OR UP0, UPT, UR18, 0x1, UP0 ;  /* 0x000000011200788c */ /* 0x000fd20008705670 */
[----:B------:R-:W-:Y:S05]  /*36a0*/  BRA.U UP0, `(.L_x_57) ;  /* 0x0000000100b47547 */ /* 0x000fea000b800000 */
[----:B------:R-:W2:Y:S01]  /*36b0*/  S2UR UR5, SR_CgaCtaId ;  /* 0x00000000000579c3 */ /* 0x000ea20000008800 */
[----:B------:R-:W-:Y:S01]  /*36c0*/  UMOV UR4, 0x400 ;  /* 0x0000040000047882 */ /* 0x000fe20000000000 */
[----:B------:R-:W-:Y:S01]  /*36d0*/  HFMA2 R2, -RZ, RZ, 0, 5.9604644775390625e-08 ;  /* 0x00000001ff027431 */ /* 0x000fe200000001ff */
[----:B------:R-:W-:Y:S01]  /*36e0*/  ISETP.GE.U32.AND P0, PT, R3, 0x2, PT ;  /* 0x000000020300780c */ /* 0x000fe20003f06070 */
[----:B------:R-:W-:Y:S01]  /*36f0*/  IMAD.MOV.U32 R8, RZ, RZ, RZ ;  /* 0x000000ffff087224 */ /* 0x000fe200078e00ff */
[----:B--2---:R-:W-:-:S04]  /*3700*/  ULEA UR4, UR5, UR4, 0x18 ;  /* 0x0000000405047291 */ /* 0x004fc8000f8ec0ff */
[----:B------:R-:W-:Y:S02]  /*3710*/  UIADD3 UR5, UPT, UPT, UR4, 0x158, URZ ;  /* 0x0000015804057890 */ /* 0x000fe4000fffe0ff */
[----:B------:R-:W-:Y:S02]  /*3720*/  UIADD3 UR8, UPT, UPT, UR4, 0x150, URZ ;  /* 0x0000015004087890 */ /* 0x000fe4000fffe0ff */
[----:B------:R-:W-:-:S12]  /*3730*/  UPRMT UR5, URZ, 0x654, UR5 ;  /* 0x00000654ff057896 */ /* 0x000fd80008000005 */
.L_x_60:
[----:B------:R-:W-:Y:S01]  /*3740*/  SHF.L.U32 R7, R2, 0x1f, RZ ;  /* 0x0000001f02077819 */ /* 0x000fe200000006ff */
[----:B------:R-:W-:Y:S02]  /*3750*/  IMAD.U32 R4, RZ, RZ, UR8 ;  /* 0x00000008ff047e24 */ /* 0x000fe4000f8e00ff */
[----:B------:R-:W-:Y:S01]  /*3760*/  @!P0 IMAD.MOV.U32 R5, RZ, RZ, 0x10 ;  /* 0x00000010ff058424 */ /* 0x000fe200078e00ff */
[----:B------:R-:W2:Y:S02]  /*3770*/  SYNCS.PHASECHK.TRANS64.TRYWAIT P1, [UR4+0x158], R7 ;  /* 0x00015807ff0075a7 */ /* 0x000ea40008021104 */
[----:B------:R-:W-:-:S04]  /*3780*/  PRMT R9, R3, 0x654, R4 ;  /* 0x0000065403097816 */ /* 0x000fc80000000004 */
[----:B------:R-:W-:Y:S01]  /*3790*/  SEL R0, R9, R0, !P0 ;  /* 0x0000000009007207 */ /* 0x000fe20004000000 */
[----:B--2---:R-:W-:Y:S06]  /*37a0*/  @!P1 BRA `(.L_x_58) ;  /* 0x0000007000f49947 */ /* 0x004fec0003800000 */
.L_x_190:
[----:B------:R-:W-:Y:S01]  /*37b0*/  UIADD3 UR6, UPT, UPT, UR4, 0x190, URZ ;  /* 0x0000019004067890 */ /* 0x000fe2000fffe0ff */
[----:B------:R3:W-:Y:S01]  /*37c0*/  @!P0 SYNCS.ARRIVE.TRANS64.RED RZ, [R0+URZ], R5 ;  /* 0x0000000500ff89a7 */ /* 0x0007e200080004ff */
[----:B------:R-:W-:Y:S01]  /*37d0*/  UIADD3 UR7, UPT, UPT, UR4, 0x150, URZ ;  /* 0x0000015004077890 */ /* 0x000fe2000fffe0ff */
[----:B------:R-:W-:-:S08]  /*37e0*/  LOP3.LUT R2, R2, 0x1, RZ, 0x3c, !PT ;  /* 0x0000000102027812 */ /* 0x000fd000078e3cff */
[----:B------:R-:W-:Y:S06]  /*37f0*/  UGETNEXTWORKID.BROADCAST [UR6], [UR7] ;  /* 0x00000000060073ca */ /* 0x000fec0008000100 */
[----:B---3--:R-:W-:-:S04]  /*3800*/  SHF.L.U32 R5, R8, 0x1f, RZ ;  /* 0x0000001f08057819 */ /* 0x008fc800000006ff */
[----:B------:R-:W3:Y:S02]  /*3810*/  SYNCS.PHASECHK.TRANS64.TRYWAIT P1, [UR4+0x150], R5 ;  /* 0x00015005ff0075a7 */ /* 0x000ee40008021104 */
[----:B---3--:R-:W-:Y:S05]  /*3820*/  @!P1 BRA `(.L_x_59) ;  /* 0x0000007000ec9947 */ /* 0x008fea0003800000 */
.L_x_192:
[----:B--2---:R-:W2:Y:S01]  /*3830*/  LDS.128 R4, [UR4+0x190] ;  /* 0x00019004ff047984 */ /* 0x004ea20008000c00 */
[----:B------:R-:W-:Y:S01]  /*3840*/  LOP3.LUT R8, R8, 0x1, RZ, 0x3c, !PT ;  /* 0x0000000108087812 */ /* 0x000fe200078e3cff */
[----:B------:R-:W-:Y:S01]  /*3850*/  @!PT LDS RZ, [RZ] ;  /* 0x00000000fffff984 */ /* 0x000fe20000000800 */
[----:B------:R-:W-:Y:S01]  /*3860*/  @!PT LDS RZ, [RZ] ;  /* 0x00000000fffff984 */ /* 0x000fe20000000800 */
[----:B------:R-:W-:Y:S01]  /*3870*/  @!PT LDS RZ, [RZ] ;  /* 0x00000000fffff984 */ /* 0x000fe20000000800 */
[----:B------:R-:W-:Y:S01]  /*3880*/  @!PT LDS RZ, [RZ] ;  /* 0x00000000fffff984 */ /* 0x000fe20000000800 */
[----:B------:R3:W-:Y:S06]  /*3890*/  MEMBAR.ALL.CTA ;  /* 0x0000000000007992 */ /* 0x0007ec0000008000 */
[----:B---3--:R-:W3:Y:S02]  /*38a0*/  FENCE.VIEW.ASYNC.S ;  /* 0x00000000000073c6 */ /* 0x008ee40000000000 */
[----:B---3--:R-:W-:Y:S01]  /*38b0*/  SYNCS.ARRIVE.TRANS64.RED.A1T0 RZ, [UR5], RZ ;  /* 0x000000ffffff79a7 */ /* 0x008fe20008100405 */
[----:B--2---:R-:W-:-:S13]  /*38c0*/  LOP3.LUT P1, RZ, R6, 0x1, RZ, 0xc0, !PT ;  /* 0x0000000106ff7812 */ /* 0x004fda000782c0ff */
[----:B------:R-:W-:Y:S05]  /*38d0*/  @P1 BRA `(.L_x_60) ;  /* 0xfffffffc00981947 */ /* 0x000fea000383ffff */
[----:B------:R-:W-:-:S04]  /*38e0*/  SHF.L.U32 R0, R2, 0x1f, RZ ;  /* 0x0000001f02007819 */ /* 0x000fc800000006ff */
[----:B------:R-:W2:Y:S02]  /*38f0*/  SYNCS.PHASECHK.TRANS64 P0, [UR4+0x158], R0 ;  /* 0x00015800ff0075a7 */ /* 0x000ea40008001004 */
[----:B-12---:R-:W-:Y:S05]  /*3900*/  @P0 EXIT ;  /* 0x000000000000094d */ /* 0x006fea0003800000 */
[----:B------:R-:W-:-:S07]  /*3910*/  MOV R0, UR4 ;  /* 0x0000000400007c02 */ /* 0x000fce0008000f00 */
.L_x_61:
[----:B-1----:R-:W-:-:S04]  /*3920*/  SHF.L.U32 R3, R2, 0x1f, RZ ;  /* 0x0000001f02037819 */ /* 0x002fc800000006ff */
[----:B------:R1:W2:Y:S03]  /*3930*/  SYNCS.PHASECHK.TRANS64.TRYWAIT P0, [R0+URZ+0x158], R3 ;  /* 0x00015803000075a7 */ /* 0x0002a600080011ff */
[----:B--2---:R-:W-:Y:S05]  /*3940*/  @!P0 NANOSLEEP.SYNCS 0x989680 ;  /* 0x009896800000895d */ /* 0x004fea0003900000 */
[----:B------:R-:W2:Y:S02]  /*3950*/  @!P0 SYNCS.PHASECHK.TRANS64 P0, [R0+URZ+0x158], R3 ;  /* 0x00015803000085a7 */ /* 0x000ea400080010ff */
[----:B--2---:R-:W-:Y:S05]  /*3960*/  @P0 EXIT ;  /* 0x000000000000094d */ /* 0x004fea0003800000 */
[----:B------:R-:W-:Y:S05]  /*3970*/  BRA `(.L_x_61) ;  /* 0xfffffffc00e87947 */ /* 0x000fea000383ffff */
.L_x_57:
[----:B------:R-:W-:Y:S05]  /*3980*/  BRA.U UP4, `(.L_x_62) ;  /* 0x0000001104647547 */ /* 0x000fea000b800000 */
[----:B------:R-:W2:Y:S01]  /*3990*/  S2UR UR4, SR_CgaCtaId ;  /* 0x00000000000479c3 */ /* 0x000ea20000008800 */
[----:B------:R-:W-:Y:S01]  /*39a0*/  UMOV UR5, 0x40 ;  /* 0x0000004000057882 */ /* 0x000fe20000000000 */
[----:B------:R-:W-:Y:S01]  /*39b0*/  NOP ;  /* 0x0000000000007918 */ /* 0x000fe20000000000 */
[----:B------:R-:W-:Y:S01]  /*39c0*/  UMOV UR6, 0x400 ;  /* 0x0000040000067882 */ /* 0x000fe20000000000 */
[----:B--2---:R-:W-:Y:S02]  /*39d0*/  ULEA UR5, UR4, UR5, 0x18 ;  /* 0x0000000504057291 */ /* 0x004fe4000f8ec0ff */
[----:B------:R-:W-:-:S07]  /*39e0*/  ULEA UR6, UR4, UR6, 0x18 ;  /* 0x0000000604067291 */ /* 0x000fce000f8ec0ff */
[----:B------:R-:W2:Y:S02]  /*39f0*/  LDS.U8 R3, [UR5+0x1c] ;  /* 0x00001c05ff037984 */ /* 0x000ea40008000000 */
[----:B--2---:R-:W-:-:S13]  /*3a00*/  ISETP.NE.AND P0, PT, R3, RZ, PT ;  /* 0x000000ff0300720c */ /* 0x004fda0003f05270 */
[----:B------:R-:W-:Y:S05]  /*3a10*/  @P0 BRA `(.L_x_63) ;  /* 0x0000000400080947 */ /* 0x000fea0003800000 */
[----:B------:R-:W-:Y:S02]  /*3a20*/  UISETP.NE.U32.AND UP1, UPT, UR31, 0x1, UPT ;  /* 0x000000011f00788c */ /* 0x000fe4000bf25070 */
[----:B------:R-:W-:-:S07]  /*3a30*/  UIADD3 UR7, UPT, UPT, UR5, 0x8, URZ ;  /* 0x0000000805077890 */ /* 0x000fce000fffe0ff */
[----:B------:R-:W-:Y:S05]  /*3a40*/  BRA.U !UP1, `(.L_x_64) ;  /* 0x00000001099c7547 */ /* 0x000fea000b800000 */
[----:B------:R-:W-:Y:S01]  /*3a50*/  ELECT P0, URZ, PT ;  /* 0x0000000000ff782f */ /* 0x000fe20003800000 */
[----:B------:R-:W-:-:S12]  /*3a60*/  BSSY B0, `(.L_x_64) ;  /* 0x0000025000007945 */ /* 0x000fd80003800000 */
[----:B------:R-:W-:Y:S05]  /*3a70*/  @!P0 BRA `(.L_x_65) ;  /* 0x00000000008c8947 */ /* 0x000fea0003800000 */
[----:B------:R-:W-:-:S05]  /*3a80*/  UMOV UR4, 0x10 ;  /* 0x0000001000047882 */ /* 0x000fca0000000000 */
[----:B------:R-:W-:Y:S04]  /*3a90*/  DEPBAR.LE SB2, 0x36 ;  /* 0x0000ad800000791a */ /* 0x000fe80000000000 */
[----:B------:R-:W2:Y:S02]  /*3aa0*/  UTCATOMSWS.2CTA.FIND_AND_SET.ALIGN UP0, UR4, UR4 ;  /* 0x00000004000475e3 */ /* 0x000ea40008200800 */
[----:B--2---:R-:W-:Y:S01]  /*3ab0*/  MOV R10, UR4 ;  /* 0x00000004000a7c02 */ /* 0x004fe20008000f00 */
[----:B------:R-:W-:Y:S06]  /*3ac0*/  BRA.U UP0, `(.L_x_66) ;  /* 0x0000000100187547 */ /* 0x000fec000b800000 */
.L_x_67:
[----:B------:R-:W-:Y:S05]  /*3ad0*/  NANOSLEEP 0x64 ;  /* 0x000000640000795d */ /* 0x000fea0003800000 */
[----:B------:R-:W-:-:S05]  /*3ae0*/  UMOV UR4, 0x10 ;  /* 0x0000001000047882 */ /* 0x000fca0000000000 */
[----:B------:R-:W-:Y:S04]  /*3af0*/  DEPBAR.LE SB2, 0x36 ;  /* 0x0000ad800000791a */ /* 0x000fe80000000000 */
[----:B------:R-:W2:Y:S02]  /*3b00*/  UTCATOMSWS.2CTA.FIND_AND_SET.ALIGN UP0, UR4, UR4 ;  /* 0x00000004000475e3 */ /* 0x000ea40008200800 */
[----:B--2---:R-:W-:Y:S01]  /*3b10*/  MOV R10, UR4 ;  /* 0x00000004000a7c02 */ /* 0x004fe20008000f00 */
[----:B------:R-:W-:Y:S05]  /*3b20*/  BRA.U !UP0, `(.L_x_67) ;  /* 0xfffffffd08e87547 */ /* 0x000fea000b83ffff */
.L_x_66:
[----:B------:R-:W2:Y:S01]  /*3b30*/  LDS R6, [UR5+0x10] ;  /* 0x00001005ff067984 */ /* 0x000ea20008000800 */
[----:B------:R-:W-:Y:S01]  /*3b40*/  IMAD.U32 R3, RZ, RZ, UR6 ;  /* 0x00000006ff037e24 */ /* 0x000fe2000f8e00ff */
[----:B------:R-:W-:-:S03]  /*3b50*/  MOV R4, UR30 ;  /* 0x0000001e00047c02 */ /* 0x000fc60008000f00 */
[----:B------:R-:W-:Y:S01]  /*3b60*/  VIADD R3, R3, 0x1a0 ;  /* 0x000001a003037836 */ /* 0x000fe20000000000 */
[----:B--2---:R-:W-:-:S04]  /*3b70*/  SHF.L.U32 R6, R6, 0x1f, RZ ;  /* 0x0000001f06067819 */ /* 0x004fc800000006ff */
[----:B------:R-:W2:Y:S02]  /*3b80*/  SYNCS.PHASECHK.TRANS64.TRYWAIT P0, [UR5+0x8], R6 ;  /* 0x00000806ff0075a7 */ /* 0x000ea40008001105 */
[----:B--2---:R-:W-:Y:S05]  /*3b90*/  @P0 BRA `(.L_x_68) ;  /* 0x0000000000080947 */ /* 0x004fea0003800000 */
[----:B------:R-:W2:Y:S02]  /*3ba0*/  SYNCS.PHASECHK.TRANS64.TRYWAIT P0, [UR5+0x8], R6 ;  /* 0x00000806ff0075a7 */ /* 0x000ea40008001105 */
[----:B--2---:R-:W-:Y:S05]  /*3bb0*/  @!P0 BRA `(.L_x_69) ;  /* 0x0000007000208947 */ /* 0x004fea0003800000 */
.L_x_68:
[----:B------:R-:W-:Y:S01]  /*3bc0*/  PRMT R4, R4, 0x654, R3 ;  /* 0x0000065404047816 */ /* 0x000fe20000000003 */
[----:B------:R-:W-:Y:S01]  /*3bd0*/  HFMA2 R3, -RZ, RZ, 0, 5.9604644775390625e-08 ;  /* 0x00000001ff037431 */ /* 0x000fe200000001ff */
[----:B------:R-:W-:Y:S01]  /*3be0*/  UPRMT UR4, UR30, 0x654, UR7 ;  /* 0x000006541e047896 */ /* 0x000fe20008000007 */
[----:B------:R-:W-:Y:S02]  /*3bf0*/  IMAD.MOV.U32 R7, RZ, RZ, 0xffff ;  /* 0x0000ffffff077424 */ /* 0x000fe400078e00ff */
[----:B--2---:R-:W-:Y:S02]  /*3c00*/  IMAD.MOV.U32 R6, RZ, RZ, 0x4 ;  /* 0x00000004ff067424 */ /* 0x004fe400078e00ff */
[----:B------:R-:W-:Y:S01]  /*3c10*/  IMAD.SHL.U32 R9, R10, 0x20, RZ ;  /* 0x000000200a097824 */ /* 0x000fe200078e00ff */
[----:B------:R-:W-:Y:S02]  /*3c20*/  MOV R5, UR4 ;  /* 0x0000000400057c02 */ /* 0x000fe40008000f00 */
[-C--:B------:R-:W-:Y:S01]  /*3c30*/  SHF.L.U32 R8, R7, R10.reuse, RZ ;  /* 0x0000000a07087219 */ /* 0x080fe200000006ff */
[----:B------:R2:W-:Y:S01]  /*3c40*/  SYNCS.ARRIVE.TRANS64.RED RZ, [UR4], R6 ;  /* 0x00000006ffff79a7 */ /* 0x0005e20008000404 */
[----:B------:R-:W-:Y:S01]  /*3c50*/  SHF.L.U32 R7, R3, R10, RZ ;  /* 0x0000000a03077219 */ /* 0x000fe200000006ff */
[----:B------:R2:W-:Y:S04]  /*3c60*/  STS [UR6+0x1a0], R9 ;  /* 0x0001a009ff007988 */ /* 0x0005e80008000806 */
[----:B------:R2:W-:Y:S04]  /*3c70*/  STAS [R4.64], R10 ;  /* 0x0000000a04007dbd */ /* 0x0005e8000c0008ff */
[----:B------:R2:W-:Y:S04]  /*3c80*/  ATOMS.OR RZ, [UR5+0x14], R8 ;  /* 0x00001408ffff798c */ /* 0x0005e8000b000005 */
[----:B------:R2:W-:Y:S04]  /*3c90*/  ATOMS.OR RZ, [UR5+0x18], R7 ;  /* 0x00001807ffff798c */ /* 0x0005e8000b000005 */
[----:B------:R2:W-:Y:S02]  /*3ca0*/  ATOMS.XOR RZ, [UR5+0x10], R3 ;  /* 0x00001003ffff798c */ /* 0x0005e4000b800005 */
.L_x_65:
[----:B-1----:R-:W-:Y:S05]  /*3cb0*/  BSYNC B0 ;  /* 0x0000000000007941 */ /* 0x002fea0003800000 */
.L_x_64:
[----:B------:R-:W-:Y:S05]  /*3cc0*/  BRA.U UP1, `(.L_x_70) ;  /* 0x00000001016c7547 */ /* 0x000fea000b800000 */
[----:B------:R-:W-:-:S03]  /*3cd0*/  UMOV UR4, 0xffffffff ;  /* 0xffffffff00047882 */ /* 0x000fc60000000000 */
[----:B------:R-:W-:Y:S05]  /*3ce0*/  BRA.DIV UR4, `(.L_x_71) ;  /* 0x0000006e04ec7947 */ /* 0x000fea000b800000 */
[----:B------:R-:W-:-:S13]  /*3cf0*/  ELECT P6, URZ, PT ;  /* 0x0000000000ff782f */ /* 0x000fda00038c0000 */
.L_x_195:
[----:B------:R-:W-:Y:S05]  /*3d00*/  @!P6 BRA `(.L_x_70) ;  /* 0x00000000005ce947 */ /* 0x000fea0003800000 */
[----:B--2---:R-:W2:Y:S02]  /*3d10*/  LDS R4, [UR5+0x10] ;  /* 0x00001005ff047984 */ /* 0x004ea40008000800 */
[----:B--2---:R-:W-:-:S04]  /*3d20*/  SHF.L.U32 R4, R4, 0x1f, RZ ;  /* 0x0000001f04047819 */ /* 0x004fc800000006ff */
[----:B------:R-:W2:Y:S02]  /*3d30*/  SYNCS.PHASECHK.TRANS64.TRYWAIT P0, [UR5+0x8], R4 ;  /* 0x00000804ff0075a7 */ /* 0x000ea40008001105 */
[----:B--2---:R-:W-:Y:S05]  /*3d40*/  @P0 BRA `(.L_x_72) ;  /* 0x0000000000080947 */ /* 0x004fea0003800000 */
[----:B------:R-:W2:Y:S02]  /*3d50*/  SYNCS.PHASECHK.TRANS64.TRYWAIT P0, [UR5+0x8], R4 ;  /* 0x00000804ff0075a7 */ /* 0x000ea40008001105 */
[----:B--2---:R-:W-:Y:S05]  /*3d60*/  @!P0 BRA `(.L_x_73) ;  /* 0x0000006c00ec8947 */ /* 0x004fea0003800000 */
.L_x_72:
[----:B------:R-:W3:Y:S01]  /*3d70*/  LDS R6, [UR6+0x1a0] ;  /* 0x0001a006ff067984 */ /* 0x000ee20008000800 */
[----:B--2---:R-:W-:Y:S02]  /*3d80*/  HFMA2 R3, -RZ, RZ, 0, 5.9604644775390625e-08 ;  /* 0x00000001ff037431 */ /* 0x004fe400000001ff */
[----:B------:R-:W-:Y:S01]  /*3d90*/  IMAD.MOV.U32 R4, RZ, RZ, 0xffff ;  /* 0x0000ffffff047424 */ /* 0x000fe200078e00ff */
[----:B------:R-:W-:Y:S01]  /*3da0*/  UPRMT UR4, UR30, 0x654, UR7 ;  /* 0x000006541e047896 */ /* 0x000fe20008000007 */
[----:B---3--:R-:W-:-:S03]  /*3db0*/  IMAD.SHL.U32 R5, R6, 0x20, RZ ;  /* 0x0000002006057824 */ /* 0x008fc600078e00ff */
[-C--:B------:R-:W-:Y:S02]  /*3dc0*/  SHF.L.U32 R4, R4, R6.reuse, RZ ;  /* 0x0000000604047219 */ /* 0x080fe400000006ff */
[----:B------:R-:W-:Y:S01]  /*3dd0*/  SHF.L.U32 R6, R3, R6, RZ ;  /* 0x0000000603067219 */ /* 0x000fe200000006ff */
[----:B------:R3:W-:Y:S04]  /*3de0*/  STS [UR6+0x1a0], R5 ;  /* 0x0001a005ff007988 */ /* 0x0007e80008000806 */
[----:B------:R3:W-:Y:S04]  /*3df0*/  ATOMS.OR RZ, [UR5+0x14], R4 ;  /* 0x00001404ffff798c */ /* 0x0007e8000b000005 */
[----:B------:R3:W-:Y:S01]  /*3e00*/  ATOMS.OR RZ, [UR5+0x18], R6 ;  /* 0x00001806ffff798c */ /* 0x0007e2000b000005 */
[----:B------:R-:W-:Y:S03]  /*3e10*/  SYNCS.ARRIVE.TRANS64.RED.A1T0 RZ, [UR4], RZ ;  /* 0x000000ffffff79a7 */ /* 0x000fe60008100404 */
[----:B------:R3:W-:Y:S01]  /*3e20*/  ATOMS.XOR RZ, [UR5+0x10], R3 ;  /* 0x00001003ffff798c */ /* 0x0007e2000b800005 */
[----:B------:R-:W-:Y:S05]  /*3e30*/  BRA `(.L_x_70) ;  /* 0x0000000000107947 */ /* 0x000fea0003800000 */
.L_x_63:
[----:B------:R-:W-:Y:S02]  /*3e40*/  MOV R3, 0xffffffff ;  /* 0xffffffff00037802 */ /* 0x000fe40000000f00 */
[----:B------:R-:W-:-:S03]  /*3e50*/  MOV R4, 0x3e80 ;  /* 0x00003e8000047802 */ /* 0x000fc60000000f00 */
[----:B------:R2:W-:Y:S04]  /*3e60*/  STS [UR6+0x1a0], R3 ;  /* 0x0001a003ff007988 */ /* 0x0005e80008000806 */
[----:B-12--5:R-:W-:Y:S05]  /*3e70*/  CALL.REL.NOINC `($__internal_1_$__cuda_sm10x_tcgen05_guardrail_trap_phase_invalid_during_alloc) ;  /* 0x00000074009c7944 */ /* 0x026fea0003c00000 */
.L_x_70:
[----:B------:R-:W-:Y:S05]  /*3e80*/  WARPSYNC.ALL ;  /* 0x0000000000007948 */ /* 0x000fea0003800000 */
[----:B------:R-:W4:Y:S01]  /*3e90*/  S2UR UR17, SR_CgaCtaId ;  /* 0x00000000001179c3 */ /* 0x000f220000008800 */
[----:B------:R-:W-:Y:S01]  /*3ea0*/  UMOV UR4, 0x400 ;  /* 0x0000040000047882 */ /* 0x000fe20000000000 */
[----:B------:R-:W-:-:S06]  /*3eb0*/  NOP ;  /* 0x0000000000007918 */ /* 0x000fcc0000000000 */
[----:B------:R-:W-:Y:S06]  /*3ec0*/  BAR.ARV 0x6, 0xa0 ;  /* 0x0182800000007b1d */ /* 0x000fec0000002000 */
[----:B------:R-:W1:Y:S01]  /*3ed0*/  LDCU.64 UR6, c[0x0][0x388] ;  /* 0x00007100ff0677ac */ /* 0x000e620008000a00 */
[----:B------:R-:W-:Y:S01]  /*3ee0*/  LOP3.LUT R2, R2, 0xffff, RZ, 0xc0, !PT ;  /* 0x0000ffff02027812 */ /* 0x000fe200078ec0ff */
[----:B--2---:R-:W-:Y:S01]  /*3ef0*/  IMAD.MOV.U32 R8, RZ, RZ, 0x1 ;  /* 0x00000001ff087424 */ /* 0x004fe200078e00ff */
[----:B------:R-:W-:Y:S01]  /*3f00*/  LOP3.LUT R0, R0, 0xffff, RZ, 0xc0, !PT ;  /* 0x0000ffff00007812 */ /* 0x000fe200078ec0ff */
[----:B------:R-:W-:Y:S01]  /*3f10*/  UMOV UR21, URZ ;  /* 0x000000ff00157c82 */ /* 0x000fe20008000000 */
[----:B------:R-:W-:Y:S01]  /*3f20*/  R2UR UR18, R2 ;  /* 0x00000000021272ca */ /* 0x000fe200000e0000 */
[----:B------:R-:W-:Y:S01]  /*3f30*/  IMAD.MOV.U32 R2, RZ, RZ, RZ ;  /* 0x000000ffff027224 */ /* 0x000fe200078e00ff */
[----:B------:R-:W-:Y:S01]  /*3f40*/  R2UR UR23, R0 ;  /* 0x00000000001772ca */ /* 0x000fe200000e0000 */
[----:B------:R-:W-:Y:S01]  /*3f50*/  IMAD.MOV.U32 R0, RZ, RZ, RZ ;  /* 0x000000ffff007224 */ /* 0x000fe200078e00ff */
[----:B------:R-:W-:-:S02]  /*3f60*/  UISETP.NE.AND UP3, UPT, UR31, URZ, UPT ;  /* 0x000000ff1f00728c */ /* 0x000fc4000bf65270 */
[----:B----4-:R-:W-:Y:S01]  /*3f70*/  ULEA UR17, UR17, UR4, 0x18 ;  /* 0x0000000411117291 */ /* 0x010fe2000f8ec0ff */
[----:B------:R-:W-:Y:S01]  /*3f80*/  UMOV UR16, URZ ;  /* 0x000000ff00107c82 */ /* 0x000fe20008000000 */
[----:B------:R-:W-:Y:S02]  /*3f90*/  UMOV UR26, 0x0 ;  /* 0x00000000001a7882 */ /* 0x000fe40000000000 */
[----:B------:R-:W-:Y:S01]  /*3fa0*/  UIADD3 UR29, UPT, UPT, UR17, 0x158, URZ ;  /* 0x00000158111d7890 */ /* 0x000fe2000fffe0ff */
[----:B------:R-:W-:Y:S01]  /*3fb0*/  UMOV UR27, 0x10200490 ;  /* 0x10200490001b7882 */ /* 0x000fe20000000000 */
[----:B-1----:R-:W-:-:S03]  /*3fc0*/  UIADD3 UR4, UPT, UPT, UR6, 0x1f, URZ ;  /* 0x0000001f06047890 */ /* 0x002fc6000fffe0ff */
[----:B---3--:R-:W1:Y:S01]  /*3fd0*/  LDS R3, [UR17+0x1a0] ;  /* 0x0001a011ff037984 */ /* 0x008e620008000800 */
[----:B------:R-:W2:Y:S01]  /*3fe0*/  LDCU UR6, c[0x0][0x390] ;  /* 0x00007200ff0677ac */ /* 0x000ea20008000800 */
[----:B------:R-:W-:Y:S02]  /*3ff0*/  USHF.R.S32.HI UR5, URZ, 0x1f, UR4 ;  /* 0x0000001fff057899 */ /* 0x000fe40008011404 */
[----:B------:R-:W-:Y:S02]  /*4000*/  UPRMT UR29, URZ, 0x654, UR29 ;  /* 0x00000654ff1d7896 */ /* 0x000fe4000800001d */
[----:B------:R-:W-:Y:S02]  /*4010*/  ULEA.HI UR4, UR5, UR4, URZ, 0x5 ;  /* 0x0000000405047291 */ /* 0x000fe4000f8f28ff */
[----:B------:R-:W-:Y:S02]  /*4020*/  UIADD3 UR5, UPT, UPT, UR17, 0x8400, URZ ;  /* 0x0000840011057890 */ /* 0x000fe4000fffe0ff */
[----:B------:R-:W-:-:S02]  /*4030*/  USHF.R.S32.HI UR4, URZ, 0x5, UR4 ;  /* 0x00000005ff047899 */ /* 0x000fc40008011404 */
[----:B------:R-:W-:Y:S02]  /*4040*/  USHF.R.U32.HI UR5, URZ, 0x4, UR5 ;  /* 0x00000004ff057899 */ /* 0x000fe40008011605 */
[----:B------:R-:W-:Y:S02]  /*4050*/  UIMAD UR7, UR4, UR7, URZ ;  /* 0x00000007040772a4 */ /* 0x000fe4000f8e02ff */
[----:B------:R-:W-:Y:S02]  /*4060*/  UIADD3 UR4, UPT, UPT, UR17, 0x28400, URZ ;  /* 0x0002840011047890 */ /* 0x000fe4000fffe0ff */
[----:B------:R-:W-:Y:S02]  /*4070*/  ULOP3.LUT UR5, UR5, 0x3fff, URZ, 0xc0, !UPT ;  /* 0x00003fff05057892 */ /* 0x000fe4000f8ec0ff */
[----:B------:R-:W-:Y:S02]  /*4080*/  USHF.R.U32.HI UR4, URZ, 0x4, UR4 ;  /* 0x00000004ff047899 */ /* 0x000fe40008011604 */
[----:B------:R-:W-:-:S02]  /*4090*/  ULOP3.LUT UR19, UR5, 0x10000, URZ, 0xfc, !UPT ;  /* 0x0001000005137892 */ /* 0x000fc4000f8efcff */
[----:B------:R-:W-:Y:S02]  /*40a0*/  ULOP3.LUT UR20, UR4, 0x3fff, URZ, 0xc0, !UPT ;  /* 0x00003fff04147892 */ /* 0x000fe4000f8ec0ff */
[----:B--2---:R-:W-:Y:S02]  /*40b0*/  UIMAD UR4, UR7, UR6, URZ ;  /* 0x00000006070472a4 */ /* 0x004fe4000f8e02ff */
[----:B------:R-:W-:Y:S02]  /*40c0*/  ULOP3.LUT UR20, UR20, 0x10000, URZ, 0xfc, !UPT ;  /* 0x0001000014147892 */ /* 0x000fe4000f8efcff */
[----:B------:R-:W-:Y:S02]  /*40d0*/  UIADD3 UR28, UPT, UPT, UR4, -0x1, URZ ;  /* 0xffffffff041c7890 */ /* 0x000fe4000fffe0ff */
[----:B------:R-:W-:Y:S01]  /*40e0*/  UISETP.GE.AND UP4, UPT, UR4, 0x1, UPT ;  /* 0x000000010400788c */ /* 0x000fe2000bf86270 */
[----:B------:R-:W-:Y:S01]  /*40f0*/  UMOV UR24, 0x0 ;  /* 0x0000000000187882 */ /* 0x000fe20000000000 */
[----:B------:R-:W-:Y:S01]  /*4100*/  UMOV UR25, 0x10200490 ;  /* 0x1020049000197882 */ /* 0x000fe20000000000 */
[C---:B-1----:R-:W-:Y:S01]  /*4110*/  VIADD R5, R3.reuse, 0x80 ;  /* 0x0000008003057836 */ /* 0x042fe20000000000 */
[----:B------:R-:W-:-:S04]  /*4120*/  LOP3.LUT R4, R3, 0xffff, RZ, 0xc0, !PT ;  /* 0x0000ffff03047812 */ /* 0x000fc800078ec0ff */
[----:B------:R-:W-:-:S05]  /*4130*/  LOP3.LUT R5, R5, 0xffff, RZ, 0xc0, !PT ;  /* 0x0000ffff05057812 */ /* 0x000fca00078ec0ff */
[----:B------:R1:W-:Y:S02]  /*4140*/  STL.64 [R1], R4 ;  /* 0x0000000401007387 */ /* 0x0003e40000100a00 */
.L_x_82:
[----:B-1----:R-:W-:-:S04]  /*4150*/  SHF.L.U32 R5, R2, 0x1f, RZ ;  /* 0x0000001f02057819 */ /* 0x002fc800000006ff */
[----:B------:R-:W1:Y:S02]  /*4160*/  SYNCS.PHASECHK.TRANS64.TRYWAIT P0, [UR17+0x150], R5 ;  /* 0x00015005ff0075a7 */ /* 0x000e640008001111 */
[----:B-1-34-:R-:W-:Y:S05]  /*4170*/  @!P0 BRA `(.L_x_74) ;  /* 0x0000006c00008947 */ /* 0x01afea0003800000 */
.L_x_197:
[----:B-1----:R-:W1:Y:S01]  /*4180*/  LDS.128 R4, [UR17+0x190] ;  /* 0x00019011ff047984 */ /* 0x002e620008000c00 */
[----:B------:R-:W-:Y:S01]  /*4190*/  ULEA UR22, UR21, UR17, 0x3 ;  /* 0x0000001115167291 */ /* 0x000fe2000f8e18ff */
[----:B------:R-:W-:Y:S01]  /*41a0*/  @!PT LDS RZ, [RZ] ;  /* 0x00000000fffff984 */ /* 0x000fe20000000800 */
[----:B------:R-:W-:Y:S01]  /*41b0*/  @!PT LDS RZ, [RZ] ;  /* 0x00000000fffff984 */ /* 0x000fe20000000800 */
[----:B------:R-:W-:Y:S01]  /*41c0*/  @!PT LDS RZ, [RZ] ;  /* 0x00000000fffff984 */ /* 0x000fe20000000800 */
[----:B------:R-:W-:Y:S01]  /*41d0*/  @!PT LDS RZ, [RZ] ;  /* 0x00000000fffff984 */ /* 0x000fe20000000800 */
[----:B------:R2:W-:Y:S06]  /*41e0*/  MEMBAR.ALL.CTA ;  /* 0x0000000000007992 */ /* 0x0005ec0000008000 */
[----:B--2---:R-:W2:Y:S02]  /*41f0*/  FENCE.VIEW.ASYNC.S ;  /* 0x00000000000073c6 */ /* 0x004ea40000000000 */
[----:B--2---:R-:W-:Y:S01]  /*4200*/  SYNCS.ARRIVE.TRANS64.RED.A1T0 RZ, [UR29], RZ ;  /* 0x000000ffffff79a7 */ /* 0x004fe2000810041d */
[----:B-1----:R-:W-:Y:S01]  /*4210*/  LOP3.LUT P2, RZ, R6, 0x1, RZ, 0xc0, !PT ;  /* 0x0000000106ff7812 */ /* 0x002fe2000784c0ff */
[----:B------:R-:W-:-:S12]  /*4220*/  BRA.U UP3, `(.L_x_75) ;  /* 0x00000001030c7547 */ /* 0x000fd8000b800000 */
[----:B------:R-:W-:-:S04]  /*4230*/  SHF.L.U32 R5, R8, 0x1f, RZ ;  /* 0x0000001f08057819 */ /* 0x000fc800000006ff */
[----:B------:R-:W1:Y:S02]  /*4240*/  SYNCS.PHASECHK.TRANS64.TRYWAIT P0, [UR22+0x170], R5 ;  /* 0x00017005ff0075a7 */ /* 0x000e640008001116 */
[----:B-1----:R-:W-:Y:S05]  /*4250*/  @!P0 BRA `(.L_x_76) ;  /* 0x0000006800e08947 */ /* 0x002fea0003800000 */
.L_x_75:
[----:B------:R-:W-:Y:S05]  /*4260*/  BRA.U UP3, `(.L_x_77) ;  /* 0x0000000103d47547 */ /* 0x000fea000b800000 */
[----:B------:R-:W-:Y:S05]  /*4270*/  BRA.U !UP4, `(.L_x_78) ;  /* 0x000000010cc47547 */ /* 0x000fea000b800000 */
[----:B------:R-:W-:Y:S01]  /*4280*/  ULEA UR4, UR21, UR48, 0x2 ;  /* 0x0000003015047291 */ /* 0x000fe2000f8e10ff */
[----:B-1----:R-:W-:-:S08]  /*4290*/  SHF.L.U32 R4, R0, 0x1f, RZ ;  /* 0x0000001f00047819 */ /* 0x002fd000000006ff */
[----:B------:R-:W5:Y:S01]  /*42a0*/  LDL R5, [UR4] ;  /* 0x00000004ff057983 */ /* 0x000f620008100800 */
[----:B------:R-:W-:Y:S02]  /*42b0*/  ULEA UR4, UR16, UR17, 0x3 ;  /* 0x0000001110047291 */ /* 0x000fe4000f8e18ff */
[----:B------:R-:W-:Y:S01]  /*42c0*/  UPLOP3.LUT UP2, UPT, UPT, UPT, UPT, 0x40, 0x4 ;  /* 0x000000000004789c */ /* 0x000fe20003f4e870 */
[----:B------:R-:W-:Y:S01]  /*42d0*/  UMOV UR15, UR28 ;  /* 0x0000001c000f7c82 */ /* 0x000fe20008000000 */
[----:B------:R-:W-:-:S05]  /*42e0*/  UMOV UR5, UR16 ;  /* 0x0000001000057c82 */ /* 0x000fca0008000000 */
[----:B------:R1:W2:Y:S04]  /*42f0*/  SYNCS.PHASECHK.TRANS64.TRYWAIT P1, [UR4], R4 ;  /* 0x00000004ff0075a7 */ /* 0x0002a80008021104 */
.L_x_81:
[----:B---3--:R-:W-:Y:S01]  /*4300*/  ULEA UR10, UR5, UR17, 0x3 ;  /* 0x00000011050a7291 */ /* 0x008fe2000f8e18ff */
[----:B--2-4-:R-:W-:Y:S11]  /*4310*/  @P1 BRA `(.L_x_79) ;  /* 0x00000000000c1947 */ /* 0x014ff60003800000 */
[----:B------:R-:W-:Y:S04]  /*4320*/  SHF.L.U32 R7, R0, 0x1f, RZ ;  /* 0x0000001f00077819 */ /* 0x000fe800000006ff */
[----:B------:R-:W2:Y:S02]  /*4330*/  SYNCS.PHASECHK.TRANS64.TRYWAIT P0, [UR10], R7 ;  /* 0x00000007ff0075a7 */ /* 0x000ea4000800110a */
[----:B--2---:R-:W-:Y:S05]  /*4340*/  @!P0 BRA `(.L_x_80) ;  /* 0x0000006800bc8947 */ /* 0x004fea0003800000 */
.L_x_79:
[----:B------:R-:W-:Y:S01]  /*4350*/  UISETP.NE.AND UP0, UPT, UR15, URZ, UPT ;  /* 0x000000ff0f00728c */ /* 0x000fe2000bf05270 */
[----:B------:R-:W-:Y:S01]  /*4360*/  PLOP3.LUT P1, PT, PT, PT, PT, 0x80, 0x8 ;  /* 0x000000000008781c */ /* 0x000fe20003f2f070 */
[----:B------:R-:W-:Y:S02]  /*4370*/  UIADD3 UR4, UPT, UPT, UR5, 0x1, URZ ;  /* 0x0000000105047890 */ /* 0x000fe4000fffe0ff */
[----:B------:R-:W-:Y:S02]  /*4380*/  ULEA UR8, UR5, UR20, 0x8 ;  /* 0x0000001405087291 */ /* 0x000fe4000f8e40ff */
[----:B------:R-:W-:Y:S01]  /*4390*/  UISETP.NE.AND UP1, UPT, UR4, 0x10, UPT ;  /* 0x000000100400788c */ /* 0x000fe2000bf25270 */
[----:B------:R-:W-:Y:S01]  /*43a0*/  PLOP3.LUT P0, PT, PT, PT, UP0, 0x80, 0x8 ;  /* 0x000000000008781c */ /* 0x000fe20003f0f008 */
[----:B------:R-:W-:Y:S02]  /*43b0*/  UIADD3 UR12, UPT, UPT, UR8, 0x2, URZ ;  /* 0x00000002080c7890 */ /* 0x000fe4000fffe0ff */
[----:B------:R-:W-:Y:S02]  /*43c0*/  USEL UR6, URZ, 0x1, UP1 ;  /* 0x00000001ff067887 */ /* 0x000fe40008800000 */
[----:B------:R-:W-:Y:S02]  /*43d0*/  USEL UR16, UR4, URZ, UP1 ;  /* 0x000000ff04107287 */ /* 0x000fe40008800000 */
[----:B------:R-:W-:Y:S02]  /*43e0*/  UIADD3 UR10, UPT, UPT, UR10, 0x80, URZ ;  /* 0x000000800a0a7890 */ /* 0x000fe4000fffe0ff */
[----:B------:R-:W-:Y:S01]  /*43f0*/  @UP0 ULEA UR4, UR16, UR17, 0x3 ;  /* 0x0000001110040291 */ /* 0x000fe2000f8e18ff */
[----:B------:R-:W-:Y:S01]  /*4400*/  LOP3.LUT R0, R0, UR6, RZ, 0x3c, !PT ;  /* 0x0000000600007c12 */ /* 0x000fe2000f8e3cff */
[----:B------:R-:W-:Y:S01]  /*4410*/  UMOV UR9, 0x80004020 ;  /* 0x8000402000097882 */ /* 0x000fe20000000000 */
[----:B------:R-:W-:Y:S01]  /*4420*/  UMOV UR13, 0x80004020 ;  /* 0x80004020000d7882 */ /* 0x000fe20000000000 */
[----:B------:R-:W-:Y:S01]  /*4430*/  UMOV UR7, 0x80004020 ;  /* 0x8000402000077882 */ /* 0x000fe20000000000 */
[----:B-1----:R-:W-:Y:S04]  /*4440*/  @P0 SHF.L.U32 R4, R0, 0x1f, RZ ;  /* 0x0000001f00040819 */ /* 0x002fe800000006ff */
[----:B------:R3:W4:Y:S01]  /*4450*/  @P0 SYNCS.PHASECHK.TRANS64.TRYWAIT P1, [UR4], R4 ;  /* 0x00000004ff0005a7 */ /* 0x0007220008021104 */
[----:B------:R-:W-:Y:S11]  /*4460*/  ELECT P0, URZ, PT ;  /* 0x0000000000ff782f */ /* 0x000ff60003800000 */
[----:B------:R-:W-:Y:S02]  /*4470*/  @!UPT UIADD3 URZ, UPT, UPT, URZ, URZ, URZ ;  /* 0x000000fffffff290 */ /* 0x000fe4000fffe0ff */
[C---:B-----5:R-:W-:Y:S01]  /*4480*/  @P0 R2UR.BROADCAST UR14, R5.reuse ;  /* 0x00000000050e02ca */ /* 0x060fe200008e0000 */
[----:B------:R-:W-:Y:S01]  /*4490*/  ULEA UR4, UR5, UR19, 0x9 ;  /* 0x0000001305047291 */ /* 0x000fe2000f8e48ff */
[----:B------:R-:W-:Y:S11]  /*44a0*/  ELECT P0, URZ, PT ;  /* 0x0000000000ff782f */ /* 0x000ff60003800000 */
[----:B------:R-:W-:Y:S02]  /*44b0*/  @!UPT UIADD3 URZ, UPT, UPT, URZ, URZ, URZ ;  /* 0x000000fffffff290 */ /* 0x000fe4000fffe0ff */
[----:B------:R-:W-:Y:S01]  /*44c0*/  @P0 R2UR.BROADCAST UR11, R5 ;  /* 0x00000000050b02ca */ /* 0x000fe200008e0000 */
[----:B------:R-:W-:Y:S01]  /*44d0*/  UIADD3 UR6, UPT, UPT, UR4, 0x2, URZ ;  /* 0x0000000204067890 */ /* 0x000fe2000fffe0ff */
[----:B------:R-:W-:Y:S02]  /*44e0*/  UMOV UR5, 0x80004020 ;  /* 0x8000402000057882 */ /* 0x000fe40000000000 */
[----:B------:R1:W-:Y:S01]  /*44f0*/  UTCHMMA.2CTA gdesc[UR4], gdesc[UR8], tmem[UR14], tmem[UR26], idesc[UR27], UP2 ;  /* 0x00ff1a08040075ea */ /* 0x0003e2000920000e */
[----:B------:R-:W-:Y:S08]  /*4500*/  UPLOP3.LUT UP2, UPT, UPT, UPT, UPT, 0x80, 0x8 ;  /* 0x000000000008789c */ /* 0x000ff00003f4f070 */
[----:B------:R3:W-:Y:S01]  /*4510*/  UTCHMMA.2CTA gdesc[UR6], gdesc[UR12], tmem[UR11], tmem[UR24], idesc[UR25], UPT ;  /* 0x00ff180c060075ea */ /* 0x0007e2000ba0000b */
[----:B------:R3:W-:Y:S01]  /*4520*/  UTCBAR.2CTA.MULTICAST [UR10], URZ, UR18 ;  /* 0x000000ff0a0073e9 */ /* 0x0007e20008200812 */
[----:B-1----:R-:W-:Y:S02]  /*4530*/  UIADD3 UR4, UPT, UPT, UR15, 0x1, URZ ;  /* 0x000000010f047890 */ /* 0x002fe4000fffe0ff */
[----:B------:R-:W-:Y:S02]  /*4540*/  UIADD3 UR8, UPT, UPT, UR15, -0x1, URZ ;  /* 0xffffffff0f087890 */ /* 0x000fe4000fffe0ff */
[----:B------:R-:W-:Y:S01]  /*4550*/  UISETP.GT.U32.AND UP0, UPT, UR4, 0x1, UPT ;  /* 0x000000010400788c */ /* 0x000fe2000bf04070 */
[----:B------:R-:W-:Y:S04]  /*4560*/  UMOV UR5, UR16 ;  /* 0x0000001000057c82 */ /* 0x000fe80008000000 */
[----:B------:R-:W-:Y:S04]  /*4570*/  UMOV UR15, UR8 ;  /* 0x00000008000f7c82 */ /* 0x000fe80008000000 */
[----:B------:R-:W-:Y:S05]  /*4580*/  BRA.U UP0, `(.L_x_81) ;  /* 0xfffffffd005c7547 */ /* 0x000fea000b83ffff */
.L_x_78:
[----:B------:R-:W-:-:S09]  /*4590*/  UIADD3 UR4, UPT, UPT, UR22, 0x160, URZ ;  /* 0x0000016016047890 */ /* 0x000fd2000fffe0ff */
[----:B------:R2:W-:Y:S01]  /*45a0*/  UTCBAR.2CTA.MULTICAST [UR4], URZ, UR23 ;  /* 0x000000ff040073e9 */ /* 0x0005e20008200817 */
[----:B------:R-:W-:Y:S02]  /*45b0*/  NOP ;  /* 0x0000000000007918 */ /* 0x000fe40000000000 */
.L_x_77:
[----:B--2---:R-:W-:Y:S01]  /*45c0*/  UIADD3 UR4, UPT, UPT, UR21, 0x1, URZ ;  /* 0x0000000115047890 */ /* 0x004fe2000fffe0ff */
[----:B------:R-:W-:-:S03]  /*45d0*/  LOP3.LUT R2, R2, 0x1, RZ, 0x3c, !PT ;  /* 0x0000000102027812 */ /* 0x000fc600078e3cff */
[----:B------:R-:W-:-:S04]  /*45e0*/  UISETP.NE.AND UP0, UPT, UR4, 0x2, UPT ;  /* 0x000000020400788c */ /* 0x000fc8000bf05270 */
[----:B------:R-:W-:Y:S02]  /*45f0*/  USEL UR5, URZ, 0x1, UP0 ;  /* 0x00000001ff057887 */ /* 0x000fe40008000000 */
[----:B------:R-:W-:-:S04]  /*4600*/  USEL UR21, UR4, URZ, UP0 ;  /* 0x000000ff04157287 */ /* 0x000fc80008000000 */
[----:B------:R-:W-:Y:S01]  /*4610*/  LOP3.LUT R8, R8, UR5, RZ, 0x3c, !PT ;  /* 0x0000000508087c12 */ /* 0x000fe2000f8e3cff */
[----:B------:R-:W-:Y:S07]  /*4620*/  @P2 BRA `(.L_x_82) ;  /* 0xfffffff800c82947 */ /* 0x000fee000383ffff */
[----:B------:R-:W2:Y:S01]  /*4630*/  S2UR UR8, SR_CgaCtaId ;  /* 0x00000000000879c3 */ /* 0x000ea20000008800 */
[----:B------:R-:W-:Y:S01]  /*4640*/  ELECT P0, URZ, PT ;  /* 0x0000000000ff782f */ /* 0x000fe20003800000 */
[----:B------:R-:W-:Y:S01]  /*4650*/  HFMA2 R0, -RZ, RZ, 0, 5.9604644775390625e-08 ;  /* 0x00000001ff007431 */ /* 0x000fe200000001ff */
[----:B------:R-:W-:-:S05]  /*4660*/  UMOV UR4, 0x40 ;  /* 0x0000004000047882 */ /* 0x000fca0000000000 */
[----:B------:R-:W-:Y:S01]  /*4670*/  UVIRTCOUNT.DEALLOC.SMPOOL 0x80 ;  /* 0x000000800000784c */ /* 0x000fe20000000000 */
[----:B------:R-:W-:Y:S02]  /*4680*/  UISETP.NE.AND UP0, UPT, UR31, URZ, UPT ;  /* 0x000000ff1f00728c */ /* 0x000fe4000bf05270 */
[----:B--2---:R-:W-:-:S09]  /*4690*/  ULEA UR8, UR8, UR4, 0x18 ;  /* 0x0000000408087291 */ /* 0x004fd2000f8ec0ff */
[----:B------:R2:W-:Y:S01]  /*46a0*/  @P0 STS.U8 [UR8+0x1c], R0 ;  /* 0x00001c00ff000988 */ /* 0x0005e20008000008 */
[----:B------:R-:W-:Y:S05]  /*46b0*/  BRA.U UP0, `(.L_x_83) ;  /* 0x0000000100587547 */ /* 0x000fea000b800000 */
[----:B------:R-:W-:Y:S01]  /*46c0*/  UIADD3 UR5, UPT, UPT, UR17, 0x170, URZ ;  /* 0x0000017011057890 */ /* 0x000fe2000fffe0ff */
[----:B-1----:R-:W-:-:S03]  /*46d0*/  SHF.L.U32 R5, R8, 0x1f, RZ ;  /* 0x0000001f08057819 */ /* 0x002fc600000006ff */
[----:B------:R-:W-:-:S09]  /*46e0*/  ULEA UR4, UR21, UR5, 0x3 ;  /* 0x0000000515047291 */ /* 0x000fd2000f8e18ff */
[----:B------:R-:W1:Y:S02]  /*46f0*/  SYNCS.PHASECHK.TRANS64.TRYWAIT P0, [UR4], R5 ;  /* 0x00000005ff0075a7 */ /* 0x000e640008001104 */
[----:B-1----:R-:W-:Y:S05]  /*4700*/  @!P0 BRA `(.L_x_84) ;  /* 0x0000006400e48947 */ /* 0x002fea0003800000 */
.L_x_201:
[----:B------:R-:W-:-:S04]  /*4710*/  UIADD3 UR4, UPT, UPT, UR21, 0x1, URZ ;  /* 0x0000000115047890 */ /* 0x000fc8000fffe0ff */
[----:B------:R-:W-:-:S04]  /*4720*/  UISETP.NE.AND UP1, UPT, UR4, 0x2, UPT ;  /* 0x000000020400788c */ /* 0x000fc8000bf25270 */
[----:B---3--:R-:W-:Y:S02]  /*4730*/  USEL UR6, URZ, 0x1, UP1 ;  /* 0x00000001ff067887 */ /* 0x008fe40008800000 */
[----:B------:R-:W-:-:S04]  /*4740*/  USEL UR4, UR4, URZ, UP1 ;  /* 0x000000ff04047287 */ /* 0x000fc80008800000 */
[----:B------:R-:W-:Y:S01]  /*4750*/  ULEA UR4, UR4, UR5, 0x3 ;  /* 0x0000000504047291 */ /* 0x000fe2000f8e18ff */
[----:B-1----:R-:W-:-:S04]  /*4760*/  LOP3.LUT R5, R8, UR6, RZ, 0x3c, !PT ;  /* 0x0000000608057c12 */ /* 0x002fc8000f8e3cff */
[----:B------:R-:W-:Y:S01]  /*4770*/  SHF.L.U32 R5, R5, 0x1f, RZ ;  /* 0x0000001f05057819 */ /* 0x000fe200000006ff */
[----:B--2---:R-:W-:-:S04]  /*4780*/  IMAD.U32 R0, RZ, RZ, UR4 ;  /* 0x00000004ff007e24 */ /* 0x004fc8000f8e00ff */
[----:B------:R1:W2:Y:S03]  /*4790*/  SYNCS.PHASECHK.TRANS64.TRYWAIT P0, [R0+URZ], R5 ;  /* 0x00000005000075a7 */ /* 0x0002a600080011ff */
[----:B--2---:R-:W-:Y:S05]  /*47a0*/  @!P0 NANOSLEEP.SYNCS 0x989680 ;  /* 0x009896800000895d */ /* 0x004fea0003900000 */
[----:B------:R-:W2:Y:S02]  /*47b0*/  @!P0 SYNCS.PHASECHK.TRANS64 P0, [R0+URZ], R5 ;  /* 0x00000005000085a7 */ /* 0x000ea400080010ff */
[----:B--2---:R-:W-:Y:S05]  /*47c0*/  @P0 BRA `(.L_x_85) ;  /* 0x0000000000200947 */ /* 0x004fea0003800000 */
.L_x_86:
[----:B--2---:R2:W3:Y:S02]  /*47d0*/  SYNCS.PHASECHK.TRANS64.TRYWAIT P0, [R0+URZ], R5 ;  /* 0x00000005000075a7 */ /* 0x0044e400080011ff */
[----:B---3--:R-:W-:Y:S05]  /*47e0*/  @!P0 NANOSLEEP.SYNCS 0x989680 ;  /* 0x009896800000895d */ /* 0x008fea0003900000 */
[----:B------:R-:W3:Y:S02]  /*47f0*/  @!P0 SYNCS.PHASECHK.TRANS64 P0, [R0+URZ], R5 ;  /* 0x00000005000085a7 */ /* 0x000ee400080010ff */
[----:B---3--:R-:W-:Y:S05]  /*4800*/  @!P0 BRA `(.L_x_86) ;  /* 0xfffffffc00f08947 */ /* 0x008fea000383ffff */
[----:B------:R-:W-:Y:S05]  /*4810*/  BRA `(.L_x_85) ;  /* 0x00000000000c7947 */ /* 0x000fea0003800000 */
.L_x_83:
[----:B------:R-:W-:-:S04]  /*4820*/  UIADD3 UR4, UPT, UPT, UR17, 0x180, URZ ;  /* 0x0000018011047890 */ /* 0x000fc8000fffe0ff */
[----:B------:R-:W-:-:S09]  /*4830*/  UPRMT UR4, UR30, 0x654, UR4 ;  /* 0x000006541e047896 */ /* 0x000fd20008000004 */
[----:B------:R-:W-:Y:S03]  /*4840*/  SYNCS.ARRIVE.TRANS64.RED.A1T0 RZ, [UR4], RZ ;  /* 0x000000ffffff79a7 */ /* 0x000fe60008100404 */
.L_x_85:
[----:B-12---:R-:W-:Y:S01]  /*4850*/  SHF.L.U32 R5, RZ, 0x1f, RZ ;  /* 0x0000001fff057819 */ /* 0x006fe200000006ff */
[----:B------:R-:W-:Y:S01]  /*4860*/  UIADD3 UR4, UPT, UPT, UR17, 0x180, URZ ;  /* 0x0000018011047890 */ /* 0x000fe2000fffe0ff */
[----:B------:R-:W-:Y:S02]  /*4870*/  PLOP3.LUT P0, PT, PT, PT, UP0, 0x80, 0x8 ;  /* 0x000000000008781c */ /* 0x000fe40003f0f008 */
[----:B----4-:R-:W1:Y:S02]  /*4880*/  SYNCS.PHASECHK.TRANS64.TRYWAIT P1, [UR17+0x180], R5 ;  /* 0x00018005ff0075a7 */ /* 0x010e640008021111 */
[----:B-1----:R-:W-:Y:S09]  /*4890*/  @!P1 BRA `(.L_x_87) ;  /* 0x0000006400989947 */ /* 0x002ff20003800000 */
.L_x_203:
[----:B------:R-:W-:Y:S01]  /*48a0*/  @!UP0 UPRMT UR4, UR30, 0x654, UR4 ;  /* 0x000006541e048896 */ /* 0x000fe20008000004 */
[----:B------:R-:W-:Y:S01]  /*48b0*/  LOP3.LUT R2, R3, 0xffff, RZ, 0xc0, !PT ;  /* 0x0000ffff03027812 */ /* 0x000fe200078ec0ff */
[----:B------:R-:W-:Y:S02]  /*48c0*/  IMAD.MOV.U32 R3, RZ, RZ, 0xffff ;  /* 0x0000ffffff037424 */ /* 0x000fe400078e00ff */
[----:B-1----:R-:W-:Y:S01]  /*48d0*/  IMAD.MOV.U32 R5, RZ, RZ, 0x1 ;  /* 0x00000001ff057424 */ /* 0x002fe200078e00ff */
[----:B------:R-:W-:-:S04]  /*48e0*/  SHF.R.U32.HI R2, RZ, 0x5, R2 ;  /* 0x00000005ff027819 */ /* 0x000fc80000011602 */
[----:B------:R-:W-:Y:S01]  /*48f0*/  @!P0 SYNCS.ARRIVE.TRANS64.RED.A1T0 RZ, [UR4], RZ ;  /* 0x000000ffffff89a7 */ /* 0x000fe20008100404 */
[----:B------:R-:W-:Y:S01]  /*4900*/  NOP ;  /* 0x0000000000007918 */ /* 0x000fe20000000000 */
[----:B------:R-:W1:Y:S01]  /*4910*/  LDS R0, [UR8+0x14] ;  /* 0x00001408ff007984 */ /* 0x000e620008000800 */
[-C--:B------:R-:W-:Y:S02]  /*4920*/  SHF.L.U32 R3, R3, R2.reuse, RZ ;  /* 0x0000000203037219 */ /* 0x080fe400000006ff */
[----:B------:R-:W-:Y:S02]  /*4930*/  SHF.L.U32 R5, R5, R2, RZ ;  /* 0x0000000205057219 */ /* 0x000fe400000006ff */
[----:B-1----:R-:W-:-:S04]  /*4940*/  LOP3.LUT R0, R0, R3, RZ, 0xc0, !PT ;  /* 0x0000000300007212 */ /* 0x002fc800078ec0ff */
[----:B------:R-:W-:-:S13]  /*4950*/  ISETP.NE.AND P0, PT, R0, R3, PT ;  /* 0x000000030000720c */ /* 0x000fda0003f05270 */
[----:B------:R-:W-:Y:S05]  /*4960*/  @P0 BRA `(.L_x_88) ;  /* 0x00000000005c0947 */ /* 0x000fea0003800000 */
[----:B------:R-:W1:Y:S02]  /*4970*/  LDS R0, [UR8+0x18] ;  /* 0x00001808ff007984 */ /* 0x000e640008000800 */
[----:B-1----:R-:W-:-:S04]  /*4980*/  LOP3.LUT R0, R0, R5, RZ, 0xc0, !PT ;  /* 0x0000000500007212 */ /* 0x002fc800078ec0ff */
[----:B------:R-:W-:-:S13]  /*4990*/  ISETP.NE.AND P0, PT, R0, R5, PT ;  /* 0x000000050000720c */ /* 0x000fda0003f05270 */
[----:B------:R-:W-:Y:S05]  /*49a0*/  @P0 BRA `(.L_x_89) ;  /* 0x0000000000400947 */ /* 0x000fea0003800000 */
[----:B------:R-:W-:Y:S01]  /*49b0*/  R2UR UR4, R3 ;  /* 0x00000000030472ca */ /* 0x000fe200000e0000 */
[----:B------:R-:W1:Y:S01]  /*49c0*/  S2R R2, SR_LANEID ;  /* 0x0000000000027919 */ /* 0x000e620000000000 */
[----:B------:R-:W-:-:S04]  /*49d0*/  LOP3.LUT R5, RZ, R5, RZ, 0x33, !PT ;  /* 0x00000005ff057212 */ /* 0x000fc800078e33ff */
[----:B---3--:R-:W2:Y:S07]  /*49e0*/  REDUX UR6, R5 ;  /* 0x00000000050673c4 */ /* 0x008eae0000000000 */
[----:B------:R-:W-:-:S03]  /*49f0*/  ULOP3.LUT UR5, URZ, UR4, URZ, 0x33, !UPT ;  /* 0x00000004ff057292 */ /* 0x000fc6000f8e33ff */
[----:B------:R-:W-:Y:S02]  /*4a00*/  VOTEU.ANY UR4, UPT, PT ;  /* 0x0000000000047886 */ /* 0x000fe400038e0100 */
[----:B------:R-:W-:Y:S01]  /*4a10*/  UFLO.U32 UR4, UR4 ;  /* 0x00000004000472bd */ /* 0x000fe200080e0000 */
[----:B------:R-:W-:-:S04]  /*4a20*/  IMAD.U32 R0, RZ, RZ, UR5 ;  /* 0x00000005ff007e24 */ /* 0x000fc8000f8e00ff */
[----:B------:R-:W3:Y:S02]  /*4a30*/  REDUX UR7, R0 ;  /* 0x00000000000773c4 */ /* 0x000ee40000000000 */
[----:B------:R4:W-:Y:S01]  /*4a40*/  UTCATOMSWS.AND URZ, UR5 ;  /* 0x0000000500ff79e3 */ /* 0x0009e20008000000 */
[----:B-1----:R-:W-:Y:S01]  /*4a50*/  ISETP.EQ.U32.AND P0, PT, R2, UR4, PT ;  /* 0x0000000402007c0c */ /* 0x002fe2000bf02070 */
[----:B--2---:R-:W-:Y:S02]  /*4a60*/  IMAD.U32 R2, RZ, RZ, UR6 ;  /* 0x00000006ff027e24 */ /* 0x004fe4000f8e00ff */
[----:B---3--:R-:W-:-:S10]  /*4a70*/  IMAD.U32 R3, RZ, RZ, UR7 ;  /* 0x00000007ff037e24 */ /* 0x008fd4000f8e00ff */
[----:B------:R4:W-:Y:S04]  /*4a80*/  @P0 ATOMS.AND RZ, [UR8+0x14], R3 ;  /* 0x00001403ffff098c */ /* 0x0009e8000a800008 */
[----:B------:R4:W-:Y:S01]  /*4a90*/  @P0 ATOMS.AND RZ, [UR8+0x18], R2 ;  /* 0x00001802ffff098c */ /* 0x0009e2000a800008 */
[----:B------:R-:W-:Y:S05]  /*4aa0*/  BRA `(.L_x_90) ;  /* 0x0000000000147947 */ /* 0x000fea0003800000 */
.L_x_89:
[----:B------:R-:W-:Y:S02]  /*4ab0*/  MOV R2, 0x4ad0 ;  /* 0x00004ad000027802 */ /* 0x000fe40000000f00 */
[----:B---3-5:R-:W-:Y:S05]  /*4ac0*/  CALL.REL.NOINC `($__internal_0_$__cuda_sm10x_tcgen05_guardrail_trap_col_being_dealloced_not_returned_by_alloc) ;  /* 0x00000068007c7944 */ /* 0x028fea0003c00000 */
[----:B------:R-:W-:Y:S05]  /*4ad0*/  BRA `(.L_x_90) ;  /* 0x0000000000087947 */ /* 0x000fea0003800000 */
.L_x_88:
[----:B------:R-:W-:Y:S02]  /*4ae0*/  MOV R2, 0x4b00 ;  /* 0x00004b0000027802 */ /* 0x000fe40000000f00 */
[----:B---3-5:R-:W-:Y:S05]  /*4af0*/  CALL.REL.NOINC `($__internal_2_$__cuda_sm10x_tcgen05_guardrail_trap_unallocated_columns_being_dealloced) ;  /* 0x0000006800887944 */ /* 0x028fea0003c00000 */
.L_x_90:
[----:B------:R-:W-:Y:S01]  /*4b00*/  NOP ;  /* 0x0000000000007918 */ /* 0x000fe20000000000 */
[----:B----4-:R-:W-:Y:S05]  /*4b10*/  EXIT ;  /* 0x000000000000794d */ /* 0x010fea0003800000 */
.L_x_62:
[----:B------:R-:W-:-:S09]  /*4b20*/  UISETP.NE.OR UP0, UPT, UR18, 0x3, !UP3 ;  /* 0x000000031200788c */ /* 0x000fd2000df05670 */
[----:B------:R-:W-:Y:S05]  /*4b30*/  BRA.U UP0, `(.L_x_91) ;  /* 0x0000001100b07547 */ /* 0x000fea000b800000 */
[----:B------:R-:W2:Y:S01]  /*4b40*/  LDCU.64 UR4, c[0x0][0x888] ;  /* 0x00011100ff0477ac */ /* 0x000ea20008000a00 */
[----:B------:R-:W3:Y:S01]  /*4b50*/  S2UR UR10, SR_CgaCtaId ;  /* 0x00000000000a79c3 */ /* 0x000ee20000008800 */
[----:B------:R-:W-:Y:S01]  /*4b60*/  HFMA2 R10, -RZ, RZ, 0, 5.9604644775390625e-08 ;  /* 0x00000001ff0a7431 */ /* 0x000fe200000001ff */
[----:B------:R-:W-:Y:S01]  /*4b70*/  MOV R9, RZ ;  /* 0x000000ff00097202 */ /* 0x000fe20000000f00 */
[----:B------:R-:W4:Y:S01]  /*4b80*/  LDCU UR48, c[0x0][0x370] ;  /* 0x00006e00ff3077ac */ /* 0x000f220008000800 */
[----:B------:R-:W-:Y:S01]  /*4b90*/  HFMA2 R0, -RZ, RZ, 0, 0.0078125 ;  /* 0x00002000ff007431 */ /* 0x000fe200000001ff */
[----:B------:R-:W4:Y:S03]  /*4ba0*/  LDCU.128 UR44, c[0x0][0xb10] ;  /* 0x00016200ff2c77ac */ /* 0x000f260008000c00 */
[----:B------:R-:W1:Y:S01]  /*4bb0*/  LDC.64 R12, c[0x0][0x348] ;  /* 0x0000d200ff0c7b82 */ /* 0x000e620000000a00 */
[----:B------:R-:W3:Y:S01]  /*4bc0*/  LDCU UR38, c[0x0][0x374] ;  /* 0x00006e80ff2677ac */ /* 0x000ee20008000800 */
[----:B------:R-:W3:Y:S01]  /*4bd0*/  LDCU.64 UR40, c[0x0][0x890] ;  /* 0x00011200ff2877ac */ /* 0x000ee20008000a00 */
[----:B------:R-:W3:Y:S01]  /*4be0*/  LDCU UR30, c[0x0][0xb0c] ;  /* 0x00016180ff1e77ac */ /* 0x000ee20008000800 */
[----:B--2---:R-:W-:Y:S01]  /*4bf0*/  UISETP.NE.U32.AND UP0, UPT, UR4, URZ, UPT ;  /* 0x000000ff0400728c */ /* 0x004fe2000bf05070 */
[----:B------:R-:W2:Y:S01]  /*4c00*/  LDCU UR63, c[0x0][0xb20] ;  /* 0x00016400ff3f77ac */ /* 0x000ea20008000800 */
[----:B------:R-:W2:Y:S01]  /*4c10*/  LDCU UR4, c[0x0][0xb30] ;  /* 0x00016600ff0477ac */ /* 0x000ea20008000800 */
[----:B------:R-:W2:Y:S01]  /*4c20*/  LDCU.128 UR56, c[0x0][0x980] ;  /* 0x00013000ff3877ac */ /* 0x000ea20008000c00 */
[----:B------:R-:W-:Y:S01]  /*4c30*/  UMOV UR31, 0x400 ;  /* 0x00000400001f7882 */ /* 0x000fe20000000000 */
[----:B----4-:R-:W-:-:S02]  /*4c40*/  UIMAD.WIDE.U32 UR6, UR48, UR44, URZ ;  /* 0x0000002c300672a5 */ /* 0x010fc4000f8e00ff */
[----:B---3--:R-:W-:Y:S02]  /*4c50*/  UIMAD.WIDE.U32 UR8, UR38, UR47, URZ ;  /* 0x0000002f260872a5 */ /* 0x008fe4000f8e00ff */
[----:B------:R-:W-:Y:S02]  /*4c60*/  ULEA UR31, UR10, UR31, 0x18 ;  /* 0x0000001f0a1f7291 */ /* 0x000fe4000f8ec0ff */
[----:B------:R-:W-:Y:S02]  /*4c70*/  UISETP.NE.AND.EX UP5, UPT, UR5, URZ, UPT, UP0 ;  /* 0x000000ff0500728c */ /* 0x000fe4000bfa5300 */
[----:B------:R-:W-:Y:S02]  /*4c80*/  UISETP.NE.U32.AND UP6, UPT, UR40, URZ, UPT ;  /* 0x000000ff2800728c */ /* 0x000fe4000bfc5070 */
[----:B------:R-:W-:Y:S02]  /*4c90*/  UIADD3 UR50, UPT, UPT, UR31, 0x118, URZ ;  /* 0x000001181f327890 */ /* 0x000fe4000fffe0ff */
[----:B------:R-:W-:-:S02]  /*4ca0*/  UIADD3 UR49, UPT, UPT, UR31, 0x158, URZ ;  /* 0x000001581f317890 */ /* 0x000fc4000fffe0ff */
[----:B------:R-:W-:Y:S02]  /*4cb0*/  UIADD3 UR33, UPT, UPT, UR31, 0x100, URZ ;  /* 0x000001001f217890 */ /* 0x000fe4000fffe0ff */
[----:B------:R-:W-:Y:S02]  /*4cc0*/  UIADD3 UR25, UPT, UPT, UR31, 0x108, URZ ;  /* 0x000001081f197890 */ /* 0x000fe4000fffe0ff */
[----:B------:R-:W-:Y:S02]  /*4cd0*/  UIADD3 UR17, UPT, UPT, UR31, 0x110, URZ ;  /* 0x000001101f117890 */ /* 0x000fe4000fffe0ff */
[----:B------:R-:W-:Y:S02]  /*4ce0*/  UISETP.NE.AND UP0, UPT, UR39, 0x1, UPT ;  /* 0x000000012700788c */ /* 0x000fe4000bf05270 */
[----:B------:R-:W-:Y:S01]  /*4cf0*/  UISETP.NE.AND UP0, UPT, UR30, 0x1, UPT ;  /* 0x000000011e00788c */ /* 0x000fe2000bf05270 */
[----:B------:R-:W-:Y:S01]  /*4d00*/  UMOV UR61, UR7 ;  /* 0x00000007003d7c82 */ /* 0x000fe20008000000 */
[----:B------:R-:W-:Y:S01]  /*4d10*/  UMOV UR60, UR9 ;  /* 0x00000009003c7c82 */ /* 0x000fe20008000000 */
[----:B------:R-:W-:-:S02]  /*4d20*/  UISETP.GE.AND UP2, UPT, UR39, 0x1, UPT ;  /* 0x000000012700788c */ /* 0x000fc4000bf46270 */
[----:B------:R-:W-:Y:S02]  /*4d30*/  UISETP.NE.AND UP0, UPT, UR46, 0x1, UPT ;  /* 0x000000012e00788c */ /* 0x000fe4000bf05270 */
[----:B------:R-:W-:Y:S01]  /*4d40*/  UPLOP3.LUT UP4, UPT, UPT, UPT, UPT, 0x40, 0x4 ;  /* 0x000000000004789c */ /* 0x000fe20003f8e870 */
[----:B------:R-:W3:Y:S01]  /*4d50*/  LDCU.64 UR22, c[0x0][0xb28] ;  /* 0x00016500ff1677ac */ /* 0x000ee20008000a00 */
[----:B------:R-:W4:Y:S01]  /*4d60*/  LDCU.64 UR42, c[0x0][0x990] ;  /* 0x00013200ff2a77ac */ /* 0x000f220008000a00 */
[----:B------:R-:W-:Y:S02]  /*4d70*/  UISETP.NE.AND.EX UP6, UPT, UR41, URZ, UPT, UP6 ;  /* 0x000000ff2900728c */ /* 0x000fe4000bfc5360 */
[----:B------:R-:W-:Y:S02]  /*4d80*/  UPRMT UR50, UR10, 0x654, UR50 ;  /* 0x000006540a327896 */ /* 0x000fe40008000032 */
[----:B------:R-:W-:Y:S02]  /*4d90*/  UPRMT UR49, URZ, 0x654, UR49 ;  /* 0x00000654ff317896 */ /* 0x000fe40008000031 */
[----:B------:R-:W-:-:S02]  /*4da0*/  UPRMT UR55, UR10, 0x654, UR33 ;  /* 0x000006540a377896 */ /* 0x000fc40008000021 */
[----:B------:R-:W-:Y:S02]  /*4db0*/  UPRMT UR54, UR10, 0x654, UR25 ;  /* 0x000006540a367896 */ /* 0x000fe40008000019 */
[----:B------:R-:W-:Y:S02]  /*4dc0*/  UPRMT UR53, UR10, 0x654, UR17 ;  /* 0x000006540a357896 */ /* 0x000fe40008000011 */
[----:B------:R-:W-:Y:S02]  /*4dd0*/  USHF.R.U32.HI UR61, URZ, UR45, UR61 ;  /* 0x0000002dff3d7299 */ /* 0x000fe4000801163d */
[----:B--2---:R-:W-:Y:S02]  /*4de0*/  USHF.R.U32.HI UR60, URZ, UR63, UR60 ;  /* 0x0000003fff3c7299 */ /* 0x004fe4000801163c */
[----:B------:R-:W-:Y:S02]  /*4df0*/  UISETP.NE.AND UP3, UPT, UR4, 0x1, UPT ;  /* 0x000000010400788c */ /* 0x000fe4000bf65270 */
[----:B------:R-:W-:-:S02]  /*4e00*/  UISETP.NE.AND UP2, UPT, UR56, 0x1, UPT ;  /* 0x000000013800788c */ /* 0x000fc4000bf45270 */
[----:B-1-34-:R-:W-:-:S11]  /*4e10*/  UISETP.NE.AND UP0, UPT, UR59, 0x1, UPT ;  /* 0x000000013b00788c */ /* 0x01afd6000bf05270 */
.L_x_102:
[----:B------:R-:W-:Y:S04]  /*4e20*/  SHF.L.U32 R3, R9, 0x1f, RZ ;  /* 0x0000001f09037819 */ /* 0x000fe800000006ff */
[----:B-1----:R-:W1:Y:S02]  /*4e30*/  SYNCS.PHASECHK.TRANS64.TRYWAIT P0, [UR31+0x150], R3 ;  /* 0x00015003ff0075a7 */ /* 0x002e64000800111f */
[----:B-1----:R-:W-:Y:S05]  /*4e40*/  @!P0 BRA `(.L_x_92) ;  /* 0x0000006000448947 */ /* 0x002fea0003800000 */
.L_x_205:
[----:B------:R-:W2:Y:S01]  /*4e50*/  LDS.128 R4, [UR31+0x190] ;  /* 0x0001901fff047984 */ /* 0x000ea20008000c00 */
[----:B------:R-:W-:Y:S01]  /*4e60*/  UISETP.GE.AND UP0, UPT, UR39, 0x1, UPT ;  /* 0x000000012700788c */ /* 0x000fe2000bf06270 */
[----:B------:R-:W-:Y:S01]  /*4e70*/  @!PT LDS RZ, [RZ] ;  /* 0x00000000fffff984 */ /* 0x000fe20000000800 */
[----:B------:R-:W-:Y:S01]  /*4e80*/  @!PT LDS RZ, [RZ] ;  /* 0x00000000fffff984 */ /* 0x000fe20000000800 */
[----:B------:R-:W-:Y:S01]  /*4e90*/  @!PT LDS RZ, [RZ] ;  /* 0x00000000fffff984 */ /* 0x000fe20000000800 */
[----:B------:R-:W-:Y:S01]  /*4ea0*/  @!PT LDS RZ, [RZ] ;  /* 0x00000000fffff984 */ /* 0x000fe20000000800 */
[----:B------:R3:W-:Y:S06]  /*4eb0*/  MEMBAR.ALL.CTA ;  /* 0x0000000000007992 */ /* 0x0007ec0000008000 */
[----:B---3--:R-:W3:Y:S02]  /*4ec0*/  FENCE.VIEW.ASYNC.S ;  /* 0x00000000000073c6 */ /* 0x008ee40000000000 */
[----:B---3--:R-:W-:Y:S01]  /*4ed0*/  SYNCS.ARRIVE.TRANS64.RED.A1T0 RZ, [UR49], RZ ;  /* 0x000000ffffff79a7 */ /* 0x008fe20008100431 */
[----:B--2---:R-:W-:Y:S11]  /*4ee0*/  LOP3.LUT P0, RZ, R6, 0x1, RZ, 0xc0, !PT ;  /* 0x0000000106ff7812 */ /* 0x004ff6000780c0ff */
[----:B------:R-:W-:Y:S02]  /*4ef0*/  @!UPT UIADD3 URZ, UPT, UPT, URZ, URZ, URZ ;  /* 0x000000fffffff290 */ /* 0x000fe4000fffe0ff */
[----:B------:R-:W-:Y:S01]  /*4f00*/  VOTEU.ANY UP2, P0 ;  /* 0x0000000000ff7886 */ /* 0x000fe20000040100 */
[----:B------:R-:W-:Y:S11]  /*4f10*/  PLOP3.LUT P0, PT, PT, PT, UP2, 0x80, 0x8 ;  /* 0x000000000008781c */ /* 0x000ff60003f0f028 */
[----:B------:R-:W-:Y:S02]  /*4f20*/  @!UPT UIADD3 URZ, UPT, UPT, URZ, URZ, URZ ;  /* 0x000000fffffff290 */ /* 0x000fe4000fffe0ff */
[----:B-1----:R-:W-:Y:S02]  /*4f30*/  @P0 MOV R3, R4 ;  /* 0x0000000400030202 */ /* 0x002fe40000000f00 */
[----:B------:R-:W-:Y:S02]  /*4f40*/  @P0 LOP3.LUT R2, R5, 0xffff, RZ, 0xc0, !PT ;  /* 0x0000ffff05020812 */ /* 0x000fe400078ec0ff */
[----:B------:R-:W-:Y:S02]  /*4f50*/  @P0 R2UR UR5, R3 ;  /* 0x00000000030502ca */ /* 0x000fe400000e0000 */
[----:B------:R-:W-:Y:S11]  /*4f60*/  @P0 R2UR UR4, R2 ;  /* 0x00000000020402ca */ /* 0x000ff600000e0000 */
[----:B------:R-:W-:Y:S02]  /*4f70*/  @UP2 UMOV UR15, UR5 ;  /* 0x00000005000f2c82 */ /* 0x000fe40008000000 */
[----:B------:R-:W-:Y:S01]  /*4f80*/  @UP2 UMOV UR14, UR4 ;  /* 0x00000004000e2c82 */ /* 0x000fe20008000000 */
[----:B------:R-:W-:Y:S05]  /*4f90*/  BRA.U !UP0, `(.L_x_93) ;  /* 0x0000000108c07547 */ /* 0x000fea000b800000 */
[----:B------:R-:W-:Y:S02]  /*4fa0*/  UIMAD.WIDE.U32 UR8, UR14, UR47, URZ ;  /* 0x0000002f0e0872a5 */ /* 0x000fe4000f8e00ff */
[----:B------:R-:W-:Y:S02]  /*4fb0*/  UP2UR UR16, UPR, URZ, 0x4 ;  /* 0x00000004ff107883 */ /* 0x000fe40008000000 */
[----:B------:R-:W-:Y:S02]  /*4fc0*/  UISETP.NE.AND UP2, UPT, UR46, 0x1, UPT ;  /* 0x000000012e00788c */ /* 0x000fe4000bf45270 */
[----:B------:R-:W-:Y:S02]  /*4fd0*/  UIMAD.WIDE.U32 UR10, UR15, UR44, URZ ;  /* 0x0000002c0f0a72a5 */ /* 0x000fe4000f8e00ff */
[----:B------:R-:W-:Y:S02]  /*4fe0*/  USEL UR4, UR38, UR60, !UP2 ;  /* 0x0000003c26047287 */ /* 0x000fe4000d000000 */
[----:B------:R-:W-:Y:S02]  /*4ff0*/  UISETP.NE.AND UP0, UPT, UR30, 0x1, UPT ;  /* 0x000000011e00788c */ /* 0x000fe4000bf05270 */
[----:B------:R-:W-:Y:S02]  /*5000*/  UP2UR UR20, UPR, URZ, 0x2 ;  /* 0x00000002ff147883 */ /* 0x000fe40008000000 */
[----:B------:R-:W-:Y:S02]  /*5010*/  UISETP.NE.AND UP1, UPT, UR39, 0x1, UPT ;  /* 0x000000012700788c */ /* 0x000fe4000bf25270 */
[----:B------:R-:W-:Y:S02]  /*5020*/  UIMAD.WIDE.U32 UR12, UR4, UR22, URZ ;  /* 0x00000016040c72a5 */ /* 0x000fe4000f8e00ff */
[----:B------:R-:W-:Y:S01]  /*5030*/  USEL UR7, UR48, UR61, !UP0 ;  /* 0x0000003d30077287 */ /* 0x000fe2000c000000 */
[----:B------:R-:W-:Y:S02]  /*5040*/  UMOV UR5, UR9 ;  /* 0x0000000900057c82 */ /* 0x000fe40008000000 */
[----:B------:R-:W-:Y:S02]  /*5050*/  USHF.R.U32.HI UR6, URZ, UR63, UR5 ;  /* 0x0000003fff067299 */ /* 0x000fe40008011605 */
[----:B------:R-:W-:Y:S02]  /*5060*/  UIMAD.WIDE.U32 UR18, UR7, UR22, URZ ;  /* 0x00000016071272a5 */ /* 0x000fe4000f8e00ff */
[----:B------:R-:W-:Y:S02]  /*5070*/  USEL UR6, UR14, UR6, !UP2 ;  /* 0x000000060e067287 */ /* 0x000fe4000d000000 */
[----:B------:R-:W-:Y:S01]  /*5080*/  UISETP.NE.AND UP2, UPT, UR16, URZ, UPT ;  /* 0x000000ff1000728c */ /* 0x000fe2000bf45270 */
[----:B------:R-:W-:Y:S01]  /*5090*/  UMOV UR5, UR11 ;  /* 0x0000000b00057c82 */ /* 0x000fe20008000000 */
[----:B------:R-:W-:Y:S02]  /*50a0*/  UIMAD.WIDE.U32 UR10, UR6, UR22, URZ ;  /* 0x00000016060a72a5 */ /* 0x000fe4000f8e00ff */
[----:B------:R-:W-:Y:S03]  /*50b0*/  USHF.R.U32.HI UR8, URZ, UR45, UR5 ;  /* 0x0000002dff087299 */ /* 0x000fe60008011605 */
[----:B------:R-:W-:Y:S02]  /*50c0*/  UMOV UR5, UR13 ;  /* 0x0000000d00057c82 */ /* 0x000fe40008000000 */
[----:B------:R-:W-:Y:S03]  /*50d0*/  @UP1 USHF.R.U32.HI UR4, URZ, UR23, UR5 ;  /* 0x00000017ff041299 */ /* 0x000fe60008011605 */
[----:B------:R-:W-:Y:S01]  /*50e0*/  UMOV UR5, UR19 ;  /* 0x0000001300057c82 */ /* 0x000fe20008000000 */
[----:B------:R-:W-:Y:S02]  /*50f0*/  UIMAD UR4, UR39, UR4, URZ ;  /* 0x00000004270472a4 */ /* 0x000fe4000f8e02ff */
[----:B------:R-:W-:Y:S02]  /*5100*/  @UP1 USHF.R.U32.HI UR7, URZ, UR23, UR5 ;  /* 0x00000017ff071299 */ /* 0x000fe40008011605 */
[----:B------:R-:W-:Y:S02]  /*5110*/  USEL UR5, UR15, UR8, !UP0 ;  /* 0x000000080f057287 */ /* 0x000fe4000c000000 */
[----:B------:R-:W-:Y:S02]  /*5120*/  UIMAD UR8, UR39, UR7, URZ ;  /* 0x00000007270872a4 */ /* 0x000fe4000f8e02ff */
[----:B------:R-:W-:Y:S03]  /*5130*/  UISETP.GE.AND UP0, UPT, UR6, UR4, UPT ;  /* 0x000000040600728c */ /* 0x000fe6000bf06270 */
[----:B------:R-:W-:Y:S01]  /*5140*/  UMOV UR4, UR11 ;  /* 0x0000000b00047c82 */ /* 0x000fe20008000000 */
[----:B------:R-:W-:Y:S02]  /*5150*/  UISETP.GE.OR UP0, UPT, UR5, UR8, UP0 ;  /* 0x000000080500728c */ /* 0x000fe40008706670 */
[----:B------:R-:W-:Y:S02]  /*5160*/  USHF.R.U32.HI UR4, URZ, UR23, UR4 ;  /* 0x00000017ff047299 */ /* 0x000fe40008011604 */
[----:B------:R-:W-:Y:S02]  /*5170*/  UIMAD.WIDE.U32 UR8, UR5, UR22, URZ ;  /* 0x00000016050872a5 */ /* 0x000fe4000f8e00ff */
[----:B------:R-:W-:Y:S04]  /*5180*/  USEL UR10, UR6, UR4, !UP1 ;  /* 0x00000004060a7287 */ /* 0x000fe8000c800000 */
[----:B------:R-:W-:Y:S01]  /*5190*/  UIADD3 UR11, UPT, UPT, -UR10, URZ, URZ ;  /* 0x000000ff0a0b7290 */ /* 0x000fe2000fffe1ff */
[----:B------:R-:W-:Y:S02]  /*51a0*/  @!UP0 UMOV UR4, UR9 ;  /* 0x0000000900048c82 */ /* 0x000fe40008000000 */
[----:B------:R-:W-:Y:S02]  /*51b0*/  @!UP0 USHF.R.U32.HI UR4, URZ, UR23, UR4 ;  /* 0x00000017ff048299 */ /* 0x000fe40008011604 */
[----:B------:R-:W-:Y:S02]  /*51c0*/  UIMAD UR8, UR39, UR11, UR6 ;  /* 0x0000000b270872a4 */ /* 0x000fe4000f8e0206 */
[----:B------:R-:W-:Y:S02]  /*51d0*/  @!UP0 USEL UR4, UR5, UR4, !UP1 ;  /* 0x0000000405048287 */ /* 0x000fe4000c800000 */
[----:B------:R-:W-:Y:S02]  /*51e0*/  UISETP.NE.AND UP1, UPT, UR20, URZ, UPT ;  /* 0x000000ff1400728c */ /* 0x000fe4000bf25270 */
[----:B------:R-:W-:Y:S02]  /*51f0*/  @!UP0 UIMAD UR8, UR7, UR8, UR4 ;  /* 0x00000008070882a4 */ /* 0x000fe4000f8e0204 */
[----:B------:R-:W-:Y:S02]  /*5200*/  @!UP0 UIADD3 UR9, UPT, UPT, UR10, -UR4, URZ ;  /* 0x800000040a098290 */ /* 0x000fe4000fffe0ff */
[----:B------:R-:W-:Y:S02]  /*5210*/  UIADD3 UR4, UPT, UPT, -UR5, URZ, URZ ;  /* 0x000000ff05047290 */ /* 0x000fe4000fffe1ff */
[----:B------:R-:W-:Y:S02]  /*5220*/  UIADD3 UR7, UPT, UPT, -UR6, URZ, URZ ;  /* 0x000000ff06077290 */ /* 0x000fe4000fffe1ff */
[----:B------:R-:W-:Y:S02]  /*5230*/  @!UP0 UIMAD UR6, UR9, UR39, UR5 ;  /* 0x00000027090682a4 */ /* 0x000fe4000f8e0205 */
[----:B------:R-:W-:Y:S02]  /*5240*/  UIMAD UR15, UR30, UR4, UR15 ;  /* 0x000000041e0f72a4 */ /* 0x000fe4000f8e020f */
[----:B------:R-:W-:Y:S01]  /*5250*/  UIMAD UR4, UR46, UR7, UR14 ;  /* 0x000000072e0472a4 */ /* 0x000fe2000f8e020e */
[----:B------:R-:W-:Y:S02]  /*5260*/  @!UP0 UMOV UR5, UR8 ;  /* 0x0000000800058c82 */ /* 0x000fe40008000000 */
[----:B------:R-:W-:Y:S02]  /*5270*/  UIMAD UR15, UR5, UR30, UR15 ;  /* 0x0000001e050f72a4 */ /* 0x000fe4000f8e020f */
[----:B------:R-:W-:Y:S11]  /*5280*/  UIMAD UR14, UR6, UR46, UR4 ;  /* 0x0000002e060e72a4 */ /* 0x000ff6000f8e0204 */
[----:B------:R-:W-:Y:S01]  /*5290*/  @!UPT UIADD3 URZ, UPT, UPT, URZ, URZ, URZ ;  /* 0x000000fffffff290 */ /* 0x000fe2000fffe0ff */
.L_x_93:
[----:B------:R-:W1:Y:S01]  /*52a0*/  @!UP3 LDCU.128 UR8, c[0x0][0xb10] ;  /* 0x00016200ff08b7ac */ /* 0x000e620008000c00 */
[----:B------:R-:W-:Y:S02]  /*52b0*/  ISETP.NE.U32.AND P1, PT, RZ, UR40, PT ;  /* 0x00000028ff007c0c */ /* 0x000fe4000bf25070 */
[----:B------:R-:W-:Y:S02]  /*52c0*/  SHF.L.U32 R8, R10, 0x1f, RZ ;  /* 0x0000001f0a087819 */ /* 0x000fe400000006ff */
[----:B------:R-:W-:Y:S01]  /*52d0*/  ISETP.NE.AND.EX P1, PT, RZ, UR41, PT, P1 ;  /* 0x00000029ff007c0c */ /* 0x000fe2000bf25310 */
[----:B------:R-:W2:Y:S01]  /*52e0*/  @!UP3 LDCU UR5, c[0x0][0xb0c] ;  /* 0x00016180ff05b7ac */ /* 0x000ea20008000800 */
[----:B------:R-:W-:Y:S02]  /*52f0*/  USHF.L.U32 UR34, UR21, 0x7, URZ ;  /* 0x0000000715227899 */ /* 0x000fe400080006ff */
[----:B-1----:R-:W-:Y:S07]  /*5300*/  UIMAD.WIDE.U32 UR6, UR15, UR8, URZ ;  /* 0x000000080f0672a5 */ /* 0x002fee000f8e00ff */
[----:B------:R-:W-:Y:S01]  /*5310*/  @!UP3 UMOV UR4, UR7 ;  /* 0x000000070004bc82 */ /* 0x000fe20008000000 */
[----:B--2---:R-:W-:Y:S02]  /*5320*/  @!UP3 UISETP.NE.AND UP0, UPT, UR5, 0x1, UPT ;  /* 0x000000010500b88c */ /* 0x004fe4000bf05270 */
[----:B------:R-:W-:Y:S02]  /*5330*/  @!UP3 USHF.R.U32.HI UR4, URZ, UR9, UR4 ;  /* 0x00000009ff04b299 */ /* 0x000fe40008011604 */
[----:B------:R-:W-:Y:S02]  /*5340*/  UIMAD.WIDE.U32 UR6, UR14, UR11, URZ ;  /* 0x0000000b0e0672a5 */ /* 0x000fe4000f8e00ff */
[----:B------:R-:W-:Y:S02]  /*5350*/  @!UP3 USEL UR8, UR15, UR4, !UP0 ;  /* 0x000000040f08b287 */ /* 0x000fe4000c000000 */
[----:B------:R-:W-:Y:S03]  /*5360*/  @!UP3 UISETP.NE.AND UP0, UPT, UR10, 0x1, UPT ;  /* 0x000000010a00b88c */ /* 0x000fe6000bf05270 */
[----:B------:R-:W-:Y:S02]  /*5370*/  @!UP3 UMOV UR6, UR7 ;  /* 0x000000070006bc82 */ /* 0x000fe40008000000 */
[----:B------:R-:W1:Y:S02]  /*5380*/  @!UP3 LDCU UR4, c[0x0][0xb20] ;  /* 0x00016400ff04b7ac */ /* 0x000e640008000800 */
[----:B-1----:R-:W-:Y:S04]  /*5390*/  @!UP3 USHF.R.U32.HI UR6, URZ, UR4, UR6 ;  /* 0x00000004ff06b299 */ /* 0x002fe80008011606 */
[----:B------:R-:W-:Y:S04]  /*53a0*/  @!UP3 USEL UR6, UR14, UR6, !UP0 ;  /* 0x000000060e06b287 */ /* 0x000fe8000c000000 */
[----:B------:R-:W-:Y:S02]  /*53b0*/  @!UP3 UIADD3 UR4, UPT, UPT, -UR8, UR6, URZ ;  /* 0x000000060804b290 */ /* 0x000fe4000fffe1ff */
[----:B------:R-:W-:Y:S02]  /*53c0*/  @!UP3 UIADD3 UR6, UPT, UPT, UR8, -UR6, URZ ;  /* 0x800000060806b290 */ /* 0x000fe4000fffe0ff */
[----:B------:R-:W-:Y:S02]  /*53d0*/  @!UP3 UIMAD UR15, UR4, UR5, UR15 ;  /* 0x00000005040fb2a4 */ /* 0x000fe4000f8e020f */
[----:B------:R-:W-:Y:S01]  /*53e0*/  @!UP3 UIMAD UR14, UR6, UR10, UR14 ;  /* 0x0000000a060eb2a4 */ /* 0x000fe2000f8e020e */
[----:B------:R-:W-:Y:S11]  /*53f0*/  BRA.U UP4, `(.L_x_94) ;  /* 0x0000000104107547 */ /* 0x000ff6000b800000 */
[----:B------:R-:W-:Y:S04]  /*5400*/  MOV R2, UR62 ;  /* 0x0000003e00027c02 */ /* 0x000fe80008000f00 */
[----:B------:R-:W-:Y:S04]  /*5410*/  SHF.L.U32 R3, R2, 0x1f, RZ ;  /* 0x0000001f02037819 */ /* 0x000fe800000006ff */
[----:B------:R-:W1:Y:S02]  /*5420*/  SYNCS.PHASECHK.TRANS64.TRYWAIT P2, [UR31+0x148], R3 ;  /* 0x00014803ff0075a7 */ /* 0x000e64000804111f */
[----:B-1----:R-:W-:Y:S05]  /*5430*/  @!P2 BRA `(.L_x_95) ;  /* 0x0000005800e0a947 */ /* 0x002fea0003800000 */
.L_x_94:
[----:B------:R-:W-:Y:S05]  /*5440*/  BRA.U !UP6, `(.L_x_96) ;  /* 0x000000010e387547 */ /* 0x000fea000b800000 */
[----:B------:R-:W-:Y:S01]  /*5450*/  UPLOP3.LUT UP1, UPT, UPT, UPT, UP5, 0x80, 0x8 ;  /* 0x000000000008789c */ /* 0x000fe20003f2f050 */
[----:B-1----:R-:W-:Y:S01]  /*5460*/  HFMA2 R2, -RZ, RZ, 0, 5.9604644775390625e-08 ;  /* 0x00000001ff027431 */ /* 0x002fe200000001ff */
[----:B------:R-:W1:Y:S01]  /*5470*/  LDCU.64 UR8, c[0x0][0x358] ;  /* 0x00006b00ff0877ac */ /* 0x000e620008000a00 */
[----:B------:R-:W-:Y:S03]  /*5480*/  IMAD.MOV.U32 R87, RZ, RZ, 0x1 ;  /* 0x00000001ff577424 */ /* 0x000fe600078e00ff */
[----:B------:R-:W-:Y:S05]  /*5490*/  PLOP3.LUT P2, PT, PT, PT, UP1, 0x80, 0x8 ;  /* 0x000000000008781c */ /* 0x000fea0003f4f018 */
[----:B------:R-:W2:Y:S01]  /*54a0*/  @UP1 LDCU.64 UR4, c[0x0][0x888] ;  /* 0x00011100ff0417ac */ /* 0x000ea20008000a00 */
[----:B------:R-:W-:Y:S07]  /*54b0*/  @UP1 UIMAD UR6, UR52, UR40, URZ ;  /* 0x00000028340612a4 */ /* 0x000fee000f8e02ff */
[----:B------:R-:W-:Y:S01]  /*54c0*/  @!P2 PRMT R87, R2, 0x7610, R87 ;  /* 0x000076100257a816 */ /* 0x000fe20000000057 */
[----:B--2---:R-:W-:Y:S06]  /*54d0*/  @UP1 UIMAD.WIDE UR4, UR6, 0x4, UR4 ;  /* 0x00000004060418a5 */ /* 0x004fec000f8e0204 */
[----:B------:R-:W-:Y:S01]  /*54e0*/  IMAD.U32 R14, RZ, RZ, UR4 ;  /* 0x00000004ff0e7e24 */ /* 0x000fe2000f8e00ff */
[----:B------:R-:W-:Y:S04]  /*54f0*/  MOV R15, UR5 ;  /* 0x00000005000f7c02 */ /* 0x000fe80008000f00 */
[----:B------:R-:W2:Y:S01]  /*5500*/  @!UP1 LDCU UR4, c[0x0][0x880] ;  /* 0x00011000ff0497ac */ /* 0x000ea20008000800 */
[----:B-1---5:R3:W5:Y:S02]  /*5510*/  @P2 LDG.E R41, desc[UR8][R14.64] ;  /* 0x000000080e292981 */ /* 0x022764000c1e1900 */
[----:B--23--:R-:W-:Y:S07]  /*5520*/  @!P2 IMAD.U32 R41, RZ, RZ, UR4 ;  /* 0x00000004ff29ae24 */ /* 0x00cfee000f8e00ff */
.L_x_96:
[----:B-----5:R-:W-:Y:S01]  /*5530*/  @!P1 FSETP.EQ.AND P3, PT, R41, RZ, PT ;  /* 0x000000ff2900920b */ /* 0x020fe20003f62000 */
[----:B------:R-:W-:Y:S01]  /*5540*/  @!UPT UIADD3 URZ, UPT, UPT, URZ, URZ, URZ ;  /* 0x000000fffffff290 */ /* 0x000fe2000fffe0ff */
[----:B------:R-:W-:Y:S11]  /*5550*/  @!P1 BRA `(.L_x_97) ;  /* 0x0000000000149947 */ /* 0x000ff60003800000 */
[----:B------:R-:W-:Y:S02]  /*5560*/  LOP3.LUT P1, RZ, R87, 0xff, RZ, 0xc0, !PT ;  /* 0x000000ff57ff7812 */ /* 0x000fe4000782c0ff */
[----:B------:R-:W-:Y:S04]  /*5570*/  PLOP3.LUT P3, PT, PT, PT, UP1, 0x80, 0x8 ;  /* 0x000000000008781c */ /* 0x000fe80003f6f018 */
[----:B------:R-:W-:Y:S07]  /*5580*/  PLOP3.LUT P3, PT, P3, PT, PT, 0x8, 0x80 ;  /* 0x000000000080781c */ /* 0x000fee0001f6e170 */
[----:B------:R-:W-:Y:S11]  /*5590*/  @P1 FSETP.EQ.AND P3, PT, R41, RZ, PT ;  /* 0x000000ff2900120b */ /* 0x000ff60003f62000 */
[----:B------:R-:W-:Y:S02]  /*55a0*/  @!UPT UIADD3 URZ, UPT, UPT, URZ, URZ, URZ ;  /* 0x000000fffffff290 */ /* 0x000fe4000fffe0ff */
.L_x_97:
[----:B------:R-:W-:Y:S01]  /*55b0*/  USHF.L.U32 UR35, UR51, 0x7, URZ ;  /* 0x0000000733237899 */ /* 0x000fe200080006ff */
[----:B------:R-:W2:Y:S01]  /*55c0*/  SYNCS.PHASECHK.TRANS64.TRYWAIT P1, [UR31+0x120], R8 ;  /* 0x00012008ff0075a7 */ /* 0x000ea2000802111f */
[----:B------:R-:W-:Y:S02]  /*55d0*/  UISETP.NE.AND UP0, UPT, UR56, 0x1, UPT ;  /* 0x000000013800788c */ /* 0x000fe4000bf05270 */
[----:B------:R-:W-:Y:S01]  /*55e0*/  UIMAD.WIDE.U32 UR4, UR35, UR57, URZ ;  /* 0x00000039230472a5 */ /* 0x000fe2000f8e00ff */
[----:B------:R-:W-:Y:S04]  /*55f0*/  ELECT P2, URZ, PT ;  /* 0x0000000000ff782f */ /* 0x000fe80003840000 */
[----:B------:R-:W-:Y:S02]  /*5600*/  PLOP3.LUT P2, PT, P3, P2, PT, 0xf2, 0x2f ;  /* 0x00000000002f781c */ /* 0x000fe40001f45e72 */
[----:B------:R-:W-:Y:S02]  /*5610*/  UMOV UR4, UR5 ;  /* 0x0000000500047c82 */ /* 0x000fe40008000000 */
[----:B------:R-:W-:Y:S04]  /*5620*/  USHF.R.U32.HI UR4, URZ, UR58, UR4 ;  /* 0x0000003aff047299 */ /* 0x000fe80008011604 */
[----:B------:R-:W-:Y:S02]  /*5630*/  USEL UR36, UR35, UR4, !UP0 ;  /* 0x0000000423247287 */ /* 0x000fe4000c000000 */
[----:B------:R-:W-:Y:S02]  /*5640*/  UISETP.NE.AND UP0, UPT, UR59, 0x1, UPT ;  /* 0x000000013b00788c */ /* 0x000fe4000bf05270 */
[----:B------:R-:W-:Y:S07]  /*5650*/  UIMAD.WIDE.U32 UR4, UR36, UR42, URZ ;  /* 0x0000002a240472a5 */ /* 0x000fee000f8e00ff */
[----:B------:R-:W-:Y:S02]  /*5660*/  UMOV UR4, UR5 ;  /* 0x0000000500047c82 */ /* 0x000fe40008000000 */
[----:B------:R-:W-:Y:S04]  /*5670*/  USHF.R.U32.HI UR4, URZ, UR43, UR4 ;  /* 0x0000002bff047299 */ /* 0x000fe80008011604 */
[----:B------:R-:W-:Y:S02]  /*5680*/  USEL UR37, UR36, UR4, !UP0 ;  /* 0x0000000424257287 */ /* 0x000fe4000c000000 */
[----:B------:R-:W-:Y:S02]  /*5690*/  UIADD3 UR4, UPT, UPT, -UR36, URZ, URZ ;  /* 0x000000ff24047290 */ /* 0x000fe4000fffe1ff */
[----:B------:R-:W-:Y:S02]  /*56a0*/  UIADD3 UR5, UPT, UPT, -UR37, URZ, URZ ;  /* 0x000000ff25057290 */ /* 0x000fe4000fffe1ff */
[----:B------:R-:W-:Y:S02]  /*56b0*/  UIMAD UR35, UR56, UR4, UR35 ;  /* 0x00000004382372a4 */ /* 0x000fe4000f8e0223 */
[----:B------:R-:W-:Y:S01]  /*56c0*/  UIMAD UR36, UR59, UR5, UR36 ;  /* 0x000000053b2472a4 */ /* 0x000fe2000f8e0224 */
[----:B--2---:R-:W-:Y:S11]  /*56d0*/  @!P1 BRA `(.L_x_98) ;  /* 0x0000005800509947 */ /* 0x004ff60003800000 */
.L_x_208:
[----:B------:R-:W-:Y:S01]  /*56e0*/  VOTEU.ALL UP0, P2 ;  /* 0x0000000000ff7886 */ /* 0x000fe20001000000 */
[----:B-1----:R-:W-:Y:S04]  /*56f0*/  @!P2 IADD3 R3, P1, PT, R12, 0x580, RZ ;  /* 0x000005800c03a810 */ /* 0x002fe80007f3e0ff */
[----:B------:R-:W-:Y:S01]  /*5700*/  @!UP0 UPRMT UR4, URZ, 0x40, URZ ;  /* 0x00000040ff048896 */ /* 0x000fe200080000ff */
[----:B------:R-:W-:Y:S01]  /*5710*/  @!P2 IMAD.X R2, RZ, RZ, R13, P1 ;  /* 0x000000ffff02a224 */ /* 0x000fe200008e060d */
[----:B------:R-:W-:Y:S01]  /*5720*/  @!P2 R2UR UR5, R3 ;  /* 0x000000000305a2ca */ /* 0x000fe200000e0000 */
[----:B------:R-:W-:Y:S02]  /*5730*/  @!UP0 UIADD3 UR32, UPT, UPT, UR31, 0x200, URZ ;  /* 0x000002001f208890 */ /* 0x000fe4000fffe0ff */
[----:B------:R-:W-:Y:S02]  /*5740*/  @!UP0 UPRMT UR6, UR4, 0x5410, URZ ;  /* 0x0000541004068896 */ /* 0x000fe400080000ff */
[----:B------:R-:W-:Y:S01]  /*5750*/  @!P2 R2UR UR4, R2 ;  /* 0x000000000204a2ca */ /* 0x000fe200000e0000 */
[----:B------:R-:W-:Y:S07]  /*5760*/  VOTEU.ALL UP0, P2 ;  /* 0x0000000000ff7886 */ /* 0x000fee0001000000 */
[----:B------:R-:W-:Y:S05]  /*5770*/  IMAD.U32 R2, RZ, RZ, UR5 ;  /* 0x00000005ff027e24 */ /* 0x000fea000f8e00ff */
[----:B------:R-:W-:Y:S01]  /*5780*/  IMAD.U32 R3, RZ, RZ, UR4 ;  /* 0x00000004ff037e24 */ /* 0x000fe2000f8e00ff */
[----:B------:R-:W-:Y:S01]  /*5790*/  @!P2 R2UR UR4, R2 ;  /* 0x000000000204a2ca */ /* 0x000fe200000e0000 */
[----:B------:R-:W-:Y:S03]  /*57a0*/  @!P2 IMAD.MOV.U32 R2, RZ, RZ, 0x2000 ;  /* 0x00002000ff02a424 */ /* 0x000fe600078e00ff */
[----:B------:R-:W-:Y:S11]  /*57b0*/  @!P2 R2UR UR5, R3 ;  /* 0x000000000305a2ca */ /* 0x000ff600000e0000 */
[----:B------:R-:W-:Y:S02]  /*57c0*/  @!UPT UIADD3 URZ, UPT, UPT, URZ, URZ, URZ ;  /* 0x000000fffffff290 */ /* 0x000fe4000fffe0ff */
[----:B------:R1:W-:Y:S01]  /*57d0*/  @!UP0 UTMALDG.4D.IM2COL [UR32], [UR4], UR6 ;  /* 0x00000020040083b4 */ /* 0x0003e20008058006 */
[----:B------:R1:W-:Y:S01]  /*57e0*/  @!P2 SYNCS.ARRIVE.TRANS64.RED.A0TR RZ, [UR31+0x100], R2 ;  /* 0x00010002ffffa9a7 */ /* 0x0003e2000830041f */
[----:B------:R-:W-:Y:S01]  /*57f0*/  SYNCS.ARRIVE.TRANS64.RED.A1T0 RZ, [UR55], RZ ;  /* 0x000000ffffff79a7 */ /* 0x000fe20008100437 */
[----:B------:R-:W2:Y:S02]  /*5800*/  SYNCS.PHASECHK.TRANS64.TRYWAIT P1, [UR31+0x128], R8 ;  /* 0x00012808ff0075a7 */ /* 0x000ea4000802111f */
[----:B-12---:R-:W-:Y:S05]  /*5810*/  @!P1 BRA `(.L_x_99) ;  /* 0x0000005800189947 */ /* 0x006fea0003800000 */
.L_x_210:
[----:B------:R-:W-:Y:S01]  /*5820*/  VOTEU.ALL UP0, P2 ;  /* 0x0000000000ff7886 */ /* 0x000fe20001000000 */
[----:B-1----:R-:W-:Y:S01]  /*5830*/  @!P2 IADD3 R3, P1, PT, R12, 0x580, RZ ;  /* 0x000005800c03a810 */ /* 0x002fe20007f3e0ff */
[----:B------:R-:W-:Y:S01]  /*5840*/  UMOV UR27, UR35 ;  /* 0x00000023001b7c82 */ /* 0x000fe20008000000 */
[----:B------:R-:W-:Y:S01]  /*5850*/  UMOV UR28, UR36 ;  /* 0x00000024001c7c82 */ /* 0x000fe20008000000 */
[----:B------:R-:W-:Y:S01]  /*5860*/  UMOV UR29, UR37 ;  /* 0x00000025001d7c82 */ /* 0x000fe20008000000 */
[----:B------:R-:W-:Y:S01]  /*5870*/  @!UP0 UPRMT UR4, URZ, 0x40, URZ ;  /* 0x00000040ff048896 */ /* 0x000fe200080000ff */
[----:B------:R-:W-:Y:S01]  /*5880*/  @!P2 IMAD.X R2, RZ, RZ, R13, P1 ;  /* 0x000000ffff02a224 */ /* 0x000fe200008e060d */
[----:B------:R-:W-:Y:S01]  /*5890*/  @!P2 R2UR UR5, R3 ;  /* 0x000000000305a2ca */ /* 0x000fe200000e0000 */
[----:B------:R-:W-:Y:S02]  /*58a0*/  @!UP0 UIADD3 UR26, UPT, UPT, UR34, 0x20, URZ ;  /* 0x00000020221a8890 */ /* 0x000fe4000fffe0ff */
[----:B------:R-:W-:Y:S02]  /*58b0*/  @!UP0 UPRMT UR6, UR4, 0x5410, URZ ;  /* 0x0000541004068896 */ /* 0x000fe400080000ff */
[----:B------:R-:W-:Y:S01]  /*58c0*/  @!P2 R2UR UR4, R2 ;  /* 0x000000000204a2ca */ /* 0x000fe200000e0000 */
[----:B------:R-:W-:Y:S01]  /*58d0*/  @!UP0 UIADD3 UR24, UPT, UPT, UR31, 0x2200, URZ ;  /* 0x000022001f188890 */ /* 0x000fe2000fffe0ff */
[----:B------:R-:W-:Y:S06]  /*58e0*/  VOTEU.ALL UP0, P2 ;  /* 0x0000000000ff7886 */ /* 0x000fec0001000000 */
        /* <DEDUP_REMOVED lines=11> */
.L_x_212:
        /* <DEDUP_REMOVED lines=8> */
[----:B------:R-:W-:Y:S01]  /*5a20*/  @!UP0 UIADD3 UR18, UPT, UPT, UR34, 0x40, URZ ;  /* 0x0000004022128890 */ /* 0x000fe2000fffe0ff */
[----:B------:R-:W-:Y:S01]  /*5a30*/  @P0 SHF.R.U32.HI R4, RZ, 0x10, R5 ;  /* 0x00000010ff040819 */ /* 0x000fe20000011605 */
[----:B------:R-:W-:Y:S02]  /*5a40*/  @!UP0 UPRMT UR6, UR4, 0x5410, URZ ;  /* 0x0000541004068896 */ /* 0x000fe400080000ff */
[----:B------:R-:W-:Y:S01]  /*5a50*/  @!P2 R2UR UR4, R2 ;  /* 0x000000000204a2ca */ /* 0x000fe200000e0000 */
[----:B------:R-:W-:Y:S01]  /*5a60*/  @!UP0 UIADD3 UR16, UPT, UPT, UR31, 0x4200, URZ ;  /* 0x000042001f108890 */ /* 0x000fe2000fffe0ff */
[----:B------:R-:W-:Y:S01]  /*5a70*/  @P0 R2UR UR52, R4 ;  /* 0x00000000043402ca */ /* 0x000fe200000e0000 */
[----:B------:R-:W-:Y:S05]  /*5a80*/  VOTEU.ALL UP0, P2 ;  /* 0x0000000000ff7886 */ /* 0x000fea0001000000 */
        /* <DEDUP_REMOVED lines=11> */
.L_x_214:
        /* <DEDUP_REMOVED lines=9> */
[----:B------:R-:W-:Y:S01]  /*5bd0*/  R2UR UR16, R95 ;  /* 0x000000005f1072ca */ /* 0x000fe200000e0000 */
[----:B------:R-:W-:Y:S01]  /*5be0*/  @!UP0 UPRMT UR6, UR4, 0x5410, URZ ;  /* 0x0000541004068896 */ /* 0x000fe200080000ff */
[----:B------:R-:W-:Y:S01]  /*5bf0*/  R2UR UR7, R96 ;  /* 0x00000000600772ca */ /* 0x000fe200000e0000 */
[----:B------:R-:W-:Y:S01]  /*5c00*/  @!UP0 UIADD3 UR8, UPT, UPT, UR31, 0x6200, URZ ;  /* 0x000062001f088890 */ /* 0x000fe2000fffe0ff */
[----:B------:R-:W-:Y:S01]  /*5c10*/  @!P2 R2UR UR4, R2 ;  /* 0x000000000204a2ca */ /* 0x000fe200000e0000 */
[----:B------:R-:W-:Y:S01]  /*5c20*/  @!UP0 UIADD3 UR9, UPT, UPT, UR31, 0x118, URZ ;  /* 0x000001181f098890 */ /* 0x000fe2000fffe0ff */
[----:B------:R-:W-:Y:S01]  /*5c30*/  LOP3.LUT R10, R10, 0x1, RZ, 0x3c, !PT ;  /* 0x000000010a0a7812 */ /* 0x000fe200078e3cff */
[----:B------:R-:W-:Y:S01]  /*5c40*/  VOTEU.ALL UP0, P2 ;  /* 0x0000000000ff7886 */ /* 0x000fe20001000000 */
[----:B------:R-:W-:Y:S01]  /*5c50*/  LOP3.LUT R9, R9, 0x1, RZ, 0x3c, !PT ;  /* 0x0000000109097812 */ /* 0x000fe200078e3cff */
[----:B------:R-:W-:Y:S02]  /*5c60*/  UPLOP3.LUT UP4, UPT, UPT, UPT, UPT, 0x80, 0x8 ;  /* 0x000000000008789c */ /* 0x000fe40003f8f070 */
[----:B------:R-:W-:Y:S02]  /*5c70*/  IMAD.U32 R2, RZ, RZ, UR5 ;  /* 0x00000005ff027e24 */ /* 0x000fe4000f8e00ff */
[----:B------:R-:W-:Y:S02]  /*5c80*/  UIADD3 UR21, UPT, UPT, UR14, UR16, URZ ;  /* 0x000000100e157290 */ /* 0x000fe4000fffe0ff */
[----:B------:R-:W-:Y:S02]  /*5c90*/  UIADD3 UR51, UPT, UPT, UR15, UR7, URZ ;  /* 0x000000070f337290 */ /* 0x000fe4000fffe0ff */
[----:B------:R-:W-:Y:S01]  /*5ca0*/  IMAD.U32 R3, RZ, RZ, UR4 ;  /* 0x00000004ff037e24 */ /* 0x000fe2000f8e00ff */
[----:B------:R-:W-:Y:S04]  /*5cb0*/  @!P2 R2UR UR4, R2 ;  /* 0x000000000204a2ca */ /* 0x000fe800000e0000 */
[----:B------:R-:W-:Y:S11]  /*5cc0*/  @!P2 R2UR UR5, R3 ;  /* 0x000000000305a2ca */ /* 0x000ff600000e0000 */
[----:B------:R-:W-:Y:S02]  /*5cd0*/  @!UPT UIADD3 URZ, UPT, UPT, URZ, URZ, URZ ;  /* 0x000000fffffff290 */ /* 0x000fe4000fffe0ff */
[----:B------:R1:W-:Y:S01]  /*5ce0*/  @!UP0 UTMALDG.4D.IM2COL [UR8], [UR4], UR6 ;  /* 0x00000008040083b4 */ /* 0x0003e20008058006 */
[----:B------:R1:W-:Y:S01]  /*5cf0*/  @!P2 SYNCS.ARRIVE.TRANS64.RED.A0TR RZ, [UR31+0x118], R0 ;  /* 0x00011800ffffa9a7 */ /* 0x0003e2000830041f */
[----:B------:R-:W-:Y:S01]  /*5d00*/  SYNCS.ARRIVE.TRANS64.RED.A1T0 RZ, [UR50], RZ ;  /* 0x000000ffffff79a7 */ /* 0x000fe20008100432 */
[----:B------:R-:W-:Y:S05]  /*5d10*/  BRA.U UP2, `(.L_x_102) ;  /* 0xfffffff102407547 */ /* 0x000fea000b83ffff */
[----:B------:R-:W-:-:S04]  /*5d20*/  SHF.L.U32 R3, R10, 0x1f, RZ ;  /* 0x0000001f0a037819 */ /* 0x000fc800000006ff */
[----:B------:R-:W2:Y:S02]  /*5d30*/  SYNCS.PHASECHK.TRANS64.TRYWAIT P0, [UR31+0x120], R3 ;  /* 0x00012003ff0075a7 */ /* 0x000ea4000800111f */
[----:B--2---:R-:W-:Y:S05]  /*5d40*/  @!P0 BRA `(.L_x_103) ;  /* 0x0000005400148947 */ /* 0x004fea0003800000 */
.L_x_216:
[----:B------:R-:W2:Y:S02]  /*5d50*/  SYNCS.PHASECHK.TRANS64.TRYWAIT P0, [UR31+0x128], R3 ;  /* 0x00012803ff0075a7 */ /* 0x000ea4000800111f */
[----:B--2---:R-:W-:Y:S05]  /*5d60*/  @!P0 BRA `(.L_x_104) ;  /* 0x0000005400248947 */ /* 0x004fea0003800000 */
.L_x_218:
[----:B------:R-:W2:Y:S02]  /*5d70*/  SYNCS.PHASECHK.TRANS64.TRYWAIT P0, [UR31+0x130], R3 ;  /* 0x00013003ff0075a7 */ /* 0x000ea4000800111f */
[----:B--2---:R-:W-:Y:S05]  /*5d80*/  @!P0 BRA `(.L_x_105) ;  /* 0x0000005400348947 */ /* 0x004fea0003800000 */
.L_x_220:
[----:B-1----:R-:W-:-:S07]  /*5d90*/  MOV R0, UR31 ;  /* 0x0000001f00007c02 */ /* 0x002fce0008000f00 */
.L_x_106:
[----:B-1----:R-:W-:-:S04]  /*5da0*/  SHF.L.U32 R3, R10, 0x1f, RZ ;  /* 0x0000001f0a037819 */ /* 0x002fc800000006ff */
[----:B------:R1:W2:Y:S03]  /*5db0*/  SYNCS.PHASECHK.TRANS64.TRYWAIT P0, [R0+URZ+0x138], R3 ;  /* 0x00013803000075a7 */ /* 0x0002a600080011ff */
[----:B--2---:R-:W-:Y:S05]  /*5dc0*/  @!P0 NANOSLEEP.SYNCS 0x989680 ;  /* 0x009896800000895d */ /* 0x004fea0003900000 */
[----:B------:R-:W2:Y:S02]  /*5dd0*/  @!P0 SYNCS.PHASECHK.TRANS64 P0, [R0+URZ+0x138], R3 ;  /* 0x00013803000085a7 */ /* 0x000ea400080010ff */
[----:B--2---:R-:W-:Y:S05]  /*5de0*/  @P0 EXIT ;  /* 0x000000000000094d */ /* 0x004fea0003800000 */
[----:B------:R-:W-:Y:S05]  /*5df0*/  BRA `(.L_x_106) ;  /* 0xfffffffc00e87947 */ /* 0x000fea000383ffff */
.L_x_91:
[----:B------:R-:W-:-:S06]  /*5e00*/  UISETP.GE.AND UP0, UPT, UR18, 0x4, UPT ;  /* 0x000000041200788c */ /* 0x000fcc000bf06270 */
[----:B------:R-:W-:-:S13]  /*5e10*/  PLOP3.LUT P0, PT, PT, PT, UP0, 0x80, 0x8 ;  /* 0x000000000008781c */ /* 0x000fda0003f0f008 */
[----:B-1----:R-:W-:Y:S05]  /*5e20*/  @!P0 EXIT ;  /* 0x000000000000894d */ /* 0x002fea0003800000 */
[----:B------:R-:W1:Y:S08]  /*5e30*/  S2UR UR4, SR_CgaCtaId ;  /* 0x00000000000479c3 */ /* 0x000e700000008800 */
[----:B------:R-:W-:Y:S01]  /*5e40*/  BAR.SYNC.DEFER_BLOCKING 0x6, 0xa0 ;  /* 0x0182800000007b1d */ /* 0x000fe20000010000 */
[C---:B------:R-:W-:Y:S01]  /*5e50*/  IMAD.SHL.U32 R0, R85.reuse, 0x20, RZ ;  /* 0x0000002055007824 */ /* 0x040fe200078e00ff */
[C---:B------:R-:W-:Y:S01]  /*5e60*/  SHF.L.U32 R37, R85.reuse, 0x10, RZ ;  /* 0x0000001055257819 */ /* 0x040fe200000006ff */
[C---:B------:R-:W-:Y:S01]  /*5e70*/  IMAD.SHL.U32 R5, R85.reuse, 0x4, RZ ;  /* 0x0000000455057824 */ /* 0x040fe200078e00ff */
[----:B------:R-:W-:Y:S01]  /*5e80*/  LOP3.LUT R86, R85, 0x60, RZ, 0xc0, !PT ;  /* 0x0000006055567812 */ /* 0x000fe200078ec0ff */
[----:B------:R-:W-:Y:S01]  /*5e90*/  HFMA2 R83, -RZ, RZ, 0, 5.9604644775390625e-08 ;  /* 0x00000001ff537431 */ /* 0x000fe200000001ff */
[----:B------:R-:W-:-:S02]  /*5ea0*/  UMOV UR49, 0x400 ;  /* 0x0000040000317882 */ /* 0x000fc40000000000 */
[----:B------:R-:W2:Y:S01]  /*5eb0*/  LDC.64 R78, c[0x0][0x8b0] ;  /* 0x00022c00ff4e7b82 */ /* 0x000ea20000000a00 */
[----:B------:R-:W3:Y:S01]  /*5ec0*/  LDCU.128 UR8, c[0x0][0xa80] ;  /* 0x00015000ff0877ac */ /* 0x000ee20008000c00 */
[----:B------:R-:W-:Y:S01]  /*5ed0*/  LOP3.LUT R4, R0, 0xc0, RZ, 0xc0, !PT ;  /* 0x000000c000047812 */ /* 0x000fe200078ec0ff */
[----:B------:R-:W-:Y:S01]  /*5ee0*/  HFMA2 R81, -RZ, RZ, 0, 0 ;  /* 0x00000000ff517431 */ /* 0x000fe200000001ff */
[----:B------:R-:W-:Y:S01]  /*5ef0*/  MOV R36, RZ ;  /* 0x000000ff00247202 */ /* 0x000fe20000000f00 */
[----:B------:R-:W-:Y:S01]  /*5f00*/  IMAD.MOV.U32 R82, RZ, RZ, RZ ;  /* 0x000000ffff527224 */ /* 0x000fe200078e00ff */
[----:B------:R-:W-:Y:S01]  /*5f10*/  LOP3.LUT R5, R4, 0x18, R5, 0xf8, !PT ;  /* 0x0000001804057812 */ /* 0x000fe200078ef805 */
[----:B------:R-:W4:Y:S01]  /*5f20*/  LDCU UR61, c[0x0][0x370] ;  /* 0x00006e00ff3d77ac */ /* 0x000f220008000800 */
[----:B------:R-:W2:Y:S01]  /*5f30*/  LDC.64 R76, c[0x0][0x8a8] ;  /* 0x00022a00ff4c7b82 */ /* 0x000ea20000000a00 */
[----:B------:R-:W-:Y:S02]  /*5f40*/  LOP3.LUT R37, R37, 0x600000, RZ, 0xc0, !PT ;  /* 0x0060000025257812 */ /* 0x000fe400078ec0ff */
[----:B------:R-:W-:Y:S01]  /*5f50*/  LOP3.LUT R5, R5, 0xf20, R0, 0xf8, !PT ;  /* 0x00000f2005057812 */ /* 0x000fe200078ef800 */
[----:B------:R-:W2:Y:S01]  /*5f60*/  LDCU UR45, c[0x0][0xb0c] ;  /* 0x00016180ff2d77ac */ /* 0x000ea20008000800 */
[----:B-1----:R-:W-:Y:S01]  /*5f70*/  ULEA UR49, UR4, UR49, 0x18 ;  /* 0x0000003104317291 */ /* 0x002fe2000f8ec0ff */
[----:B------:R-:W1:Y:S01]  /*5f80*/  LDCU.64 UR4, c[0x0][0x890] ;  /* 0x00011200ff0477ac */ /* 0x000e620008000a00 */
[----:B---3--:R-:W-:Y:S01]  /*5f90*/  IMAD.U32 R94, RZ, RZ, UR8 ;  /* 0x00000008ff5e7e24 */ /* 0x008fe2000f8e00ff */
[----:B------:R-:W-:Y:S01]  /*5fa0*/  MOV R92, UR10 ;  /* 0x0000000a005c7c02 */ /* 0x000fe20008000f00 */
[----:B------:R-:W-:Y:S01]  /*5fb0*/  IMAD.U32 R93, RZ, RZ, UR9 ;  /* 0x00000009ff5d7e24 */ /* 0x000fe2000f8e00ff */
[----:B------:R-:W3:Y:S01]  /*5fc0*/  LDCU UR38, c[0x0][0xb30] ;  /* 0x00016600ff2677ac */ /* 0x000ee20008000800 */
[----:B------:R-:W-:-:S03]  /*5fd0*/  IMAD.U32 R91, RZ, RZ, UR11 ;  /* 0x0000000bff5b7e24 */ /* 0x000fc6000f8e00ff */
[----:B------:R-:W4:Y:S01]  /*5fe0*/  LDS R2, [UR49+0x1a0] ;  /* 0x0001a031ff027984 */ /* 0x000f220008000800 */
[----:B------:R-:W2:Y:S01]  /*5ff0*/  LDCU.64 UR54, c[0x0][0x888] ;  /* 0x00011100ff3677ac */ /* 0x000ea20008000a00 */
[----:B------:R-:W2:Y:S01]  /*6000*/  LDCU.64 UR46, c[0x0][0xb28] ;  /* 0x00016500ff2e77ac */ /* 0x000ea20008000a00 */
[----:B------:R-:W2:Y:S01]  /*6010*/  LDCU.128 UR56, c[0x0][0xb10] ;  /* 0x00016200ff3877ac */ /* 0x000ea20008000c00 */
[----:B-1----:R-:W-:Y:S01]  /*6020*/  IMAD.U32 R90, RZ, RZ, UR4 ;  /* 0x00000004ff5a7e24 */ /* 0x002fe2000f8e00ff */
[----:B------:R-:W-:Y:S01]  /*6030*/  UIADD3 UR4, UPT, UPT, UR49, 0x200, URZ ;  /* 0x0000020031047890 */ /* 0x000fe2000fffe0ff */
[----:B------:R-:W-:Y:S01]  /*6040*/  IMAD.U32 R89, RZ, RZ, UR5 ;  /* 0x00000005ff597e24 */ /* 0x000fe2000f8e00ff */
[----:B------:R-:W1:Y:S04]  /*6050*/  LDCU UR60, c[0x0][0x374] ;  /* 0x00006e80ff3c77ac */ /* 0x000e680008000800 */
[----:B------:R-:W-:Y:S01]  /*6060*/  IMAD.U32 R80, RZ, RZ, UR4 ;  /* 0x00000004ff507e24 */ /* 0x000fe2000f8e00ff */
[----:B------:R-:W-:Y:S01]  /*6070*/  UMOV UR53, URZ ;  /* 0x000000ff00357c82 */ /* 0x000fe20008000000 */
[----:B------:R-:W-:-:S02]  /*6080*/  UMOV UR50, URZ ;  /* 0x000000ff00327c82 */ /* 0x000fc40008000000 */
[----:B------:R-:W-:Y:S01]  /*6090*/  IMAD R84, R5, 0x2, R80 ;  /* 0x0000000205547824 */ /* 0x000fe200078e0250 */
[C---:B----4-:R-:W-:Y:S02]  /*60a0*/  IADD3 R3, PT, PT, R2.reuse, 0x80, RZ ;  /* 0x0000008002037810 */ /* 0x050fe40007ffe0ff */
[----:B------:R-:W-:Y:S02]  /*60b0*/  LOP3.LUT R2, R2, 0xffff, RZ, 0xc0, !PT ;  /* 0x0000ffff02027812 */ /* 0x000fe400078ec0ff */
[----:B------:R-:W-:-:S05]  /*60c0*/  LOP3.LUT R3, R3, 0xffff, RZ, 0xc0, !PT ;  /* 0x0000ffff03037812 */ /* 0x000fca00078ec0ff */
[----:B------:R4:W-:Y:S02]  /*60d0*/  STL.64 [R1], R2 ;  /* 0x0000000201007387 */ /* 0x0009e40000100a00 */
[C---:B----4-:R-:W-:Y:S02]  /*60e0*/  LOP3.LUT R3, R85.reuse, 0x2, RZ, 0xc0, !PT ;  /* 0x0000000255037812 */ /* 0x050fe400078ec0ff */
[----:B------:R-:W-:-:S03]  /*60f0*/  LOP3.LUT R85, R85, 0x4, RZ, 0xc0, !PT ;  /* 0x0000000455557812 */ /* 0x000fc600078ec0ff */
[--C-:B------:R-:W-:Y:S02]  /*6100*/  IMAD R100, R3, -0x10, R84.reuse ;  /* 0xfffffff003647824 */ /* 0x100fe400078e0254 */
[----:B-123--:R-:W-:-:S07]  /*6110*/  IMAD R98, R85, -0x10, R84 ;  /* 0xfffffff055627824 */ /* 0x00efce00078e0254 */
.L_x_150:
[----:B------:R-:W-:Y:S04]  /*6120*/  SHF.L.U32 R3, R81, 0x1f, RZ ;  /* 0x0000001f51037819 */ /* 0x000fe800000006ff */
[----:B-1----:R-:W1:Y:S02]  /*6130*/  SYNCS.PHASECHK.TRANS64.TRYWAIT P0, [UR49+0x150], R3 ;  /* 0x00015003ff0075a7 */ /* 0x002e640008001131 */
[----:B-123--:R-:W-:Y:S05]  /*6140*/  @!P0 BRA `(.L_x_107) ;  /* 0x00000050005c8947 */ /* 0x00efea0003800000 */
.L_x_222:
[----:B------:R-:W-:Y:S01]  /*6150*/  LEA R2, R36, UR48, 0x2 ;  /* 0x0000003024027c11 */ /* 0x000fe2000f8e10ff */
        /* <DEDUP_REMOVED lines=9> */
[----:B------:R-:W-:Y:S09]  /*61f0*/  UPRMT UR4, URZ, 0x654, UR4 ;  /* 0x00000654ff047896 */ /* 0x000ff20008000004 */
[----:B---3--:R-:W-:Y:S01]  /*6200*/  SYNCS.ARRIVE.TRANS64.RED.A1T0 RZ, [UR4], RZ ;  /* 0x000000ffffff79a7 */ /* 0x008fe20008100404 */
[----:B------:R-:W5:Y:S01]  /*6210*/  LDL R2, [R2] ;  /* 0x0000000002027983 */ /* 0x000f620000100800 */
[----:B--2---:R-:W-:Y:S11]  /*6220*/  LOP3.LUT P0, RZ, R6, 0x1, RZ, 0xc0, !PT ;  /* 0x0000000106ff7812 */ /* 0x004ff6000780c0ff */
[----:B------:R-:W-:Y:S02]  /*6230*/  @!UPT UIADD3 URZ, UPT, UPT, URZ, URZ, URZ ;  /* 0x000000fffffff290 */ /* 0x000fe4000fffe0ff */
[----:B------:R-:W-:Y:S01]  /*6240*/  VOTEU.ANY UP1, P0 ;  /* 0x0000000000ff7886 */ /* 0x000fe20000020100 */
[----:B------:R-:W-:Y:S01]  /*6250*/  PLOP3.LUT P0, PT, PT, PT, UP1, 0x80, 0x8 ;  /* 0x000000000008781c */ /* 0x000fe20003f0f018 */
[----:B------:R-:W-:Y:S11]  /*6260*/  UP2UR UR62, UPR, URZ, 0x2 ;  /* 0x00000002ff3e7883 */ /* 0x000ff60008000000 */
[----:B------:R-:W-:Y:S01]  /*6270*/  @!UPT UIADD3 URZ, UPT, UPT, URZ, URZ, URZ ;  /* 0x000000fffffff290 */ /* 0x000fe2000fffe0ff */
[----:B-1----:R-:W-:Y:S02]  /*6280*/  @P0 MOV R3, R4 ;  /* 0x0000000400030202 */ /* 0x002fe40000000f00 */
[----:B------:R-:W-:Y:S02]  /*6290*/  @P0 LOP3.LUT R0, R5, 0xffff, RZ, 0xc0, !PT ;  /* 0x0000ffff05000812 */ /* 0x000fe400078ec0ff */
[----:B------:R-:W-:Y:S02]  /*62a0*/  @P0 R2UR UR5, R3 ;  /* 0x00000000030502ca */ /* 0x000fe400000e0000 */
[----:B------:R-:W-:Y:S11]  /*62b0*/  @P0 R2UR UR4, R0 ;  /* 0x00000000000402ca */ /* 0x000ff600000e0000 */
[----:B------:R-:W-:Y:S02]  /*62c0*/  @UP1 UMOV UR37, UR5 ;  /* 0x0000000500251c82 */ /* 0x000fe40008000000 */
[----:B------:R-:W-:Y:S01]  /*62d0*/  @UP1 UMOV UR36, UR4 ;  /* 0x0000000400241c82 */ /* 0x000fe20008000000 */
[----:B------:R-:W-:Y:S05]  /*62e0*/  BRA.U !UP0, `(.L_x_108) ;  /* 0x0000000108cc7547 */ /* 0x000fea000b800000 */
[----:B------:R-:W1:Y:S01]  /*62f0*/  LDCU UR9, c[0x0][0xb20] ;  /* 0x00016400ff0977ac */ /* 0x000e620008000800 */
[----:B------:R-:W-:Y:S02]  /*6300*/  UIMAD.WIDE.U32 UR4, UR60, UR59, URZ ;  /* 0x0000003b3c0472a5 */ /* 0x000fe4000f8e00ff */
[----:B------:R-:W-:Y:S02]  /*6310*/  UIMAD.WIDE.U32 UR6, UR61, UR56, URZ ;  /* 0x000000383d0672a5 */ /* 0x000fe4000f8e00ff */
[----:B------:R-:W-:Y:S02]  /*6320*/  UIMAD.WIDE.U32 UR10, UR36, UR59, URZ ;  /* 0x0000003b240a72a5 */ /* 0x000fe4000f8e00ff */
[----:B------:R-:W-:Y:S02]  /*6330*/  UISETP.NE.AND UP0, UPT, UR58, 0x1, UPT ;  /* 0x000000013a00788c */ /* 0x000fe4000bf05270 */
[----:B------:R-:W-:Y:S02]  /*6340*/  UISETP.NE.AND UP1, UPT, UR45, 0x1, UPT ;  /* 0x000000012d00788c */ /* 0x000fe4000bf25270 */
[----:B------:R-:W-:Y:S02]  /*6350*/  UISETP.NE.AND UP2, UPT, UR39, 0x1, UPT ;  /* 0x000000012700788c */ /* 0x000fe4000bf45270 */
[----:B------:R-:W-:Y:S01]  /*6360*/  UIMAD.WIDE.U32 UR12, UR37, UR56, URZ ;  /* 0x00000038250c72a5 */ /* 0x000fe2000f8e00ff */
[----:B------:R-:W-:Y:S01]  /*6370*/  UMOV UR4, UR5 ;  /* 0x0000000500047c82 */ /* 0x000fe20008000000 */
[----:B------:R-:W-:Y:S01]  /*6380*/  UMOV UR6, UR11 ;  /* 0x0000000b00067c82 */ /* 0x000fe20008000000 */
[----:B-1----:R-:W-:Y:S03]  /*6390*/  USHF.R.U32.HI UR8, URZ, UR9, UR4 ;  /* 0x00000009ff087299 */ /* 0x002fe60008011604 */
[----:B------:R-:W-:Y:S02]  /*63a0*/  UMOV UR4, UR7 ;  /* 0x0000000700047c82 */ /* 0x000fe40008000000 */
[----:B------:R-:W-:Y:S02]  /*63b0*/  USHF.R.U32.HI UR5, URZ, UR57, UR4 ;  /* 0x00000039ff057299 */ /* 0x000fe40008011604 */
[----:B------:R-:W-:Y:S02]  /*63c0*/  USEL UR4, UR60, UR8, !UP0 ;  /* 0x000000083c047287 */ /* 0x000fe4000c000000 */
[----:B------:R-:W-:Y:S02]  /*63d0*/  USHF.R.U32.HI UR8, URZ, UR9, UR6 ;  /* 0x00000009ff087299 */ /* 0x000fe40008011606 */
[----:B------:R-:W-:Y:S02]  /*63e0*/  UIMAD.WIDE.U32 UR6, UR4, UR46, URZ ;  /* 0x0000002e040672a5 */ /* 0x000fe4000f8e00ff */
[----:B------:R-:W-:Y:S02]  /*63f0*/  USEL UR9, UR61, UR5, !UP1 ;  /* 0x000000053d097287 */ /* 0x000fe4000c800000 */
[----:B------:R-:W-:Y:S02]  /*6400*/  USEL UR8, UR36, UR8, !UP0 ;  /* 0x0000000824087287 */ /* 0x000fe4000c000000 */
[----:B------:R-:W-:Y:S01]  /*6410*/  UIMAD.WIDE.U32 UR10, UR9, UR46, URZ ;  /* 0x0000002e090a72a5 */ /* 0x000fe2000f8e00ff */
[----:B------:R-:W-:Y:S01]  /*6420*/  UMOV UR6, UR7 ;  /* 0x0000000700067c82 */ /* 0x000fe20008000000 */
[----:B------:R-:W-:Y:S01]  /*6430*/  UMOV UR5, UR13 ;  /* 0x0000000d00057c82 */ /* 0x000fe20008000000 */
[----:B------:R-:W-:Y:S02]  /*6440*/  @UP2 USHF.R.U32.HI UR4, URZ, UR47, UR6 ;  /* 0x0000002fff042299 */ /* 0x000fe40008011606 */
[----:B------:R-:W-:Y:S02]  /*6450*/  USHF.R.U32.HI UR5, URZ, UR57, UR5 ;  /* 0x00000039ff057299 */ /* 0x000fe40008011605 */
[----:B------:R-:W-:Y:S02]  /*6460*/  UIMAD UR4, UR39, UR4, URZ ;  /* 0x00000004270472a4 */ /* 0x000fe4000f8e02ff */
[----:B------:R-:W-:Y:S02]  /*6470*/  USEL UR5, UR37, UR5, !UP1 ;  /* 0x0000000525057287 */ /* 0x000fe4000c800000 */
[----:B------:R-:W-:Y:S01]  /*6480*/  UISETP.GE.AND UP0, UPT, UR8, UR4, UPT ;  /* 0x000000040800728c */ /* 0x000fe2000bf06270 */
[----:B------:R-:W-:Y:S01]  /*6490*/  UMOV UR6, UR11 ;  /* 0x0000000b00067c82 */ /* 0x000fe20008000000 */
[----:B------:R-:W-:Y:S02]  /*64a0*/  UIMAD.WIDE.U32 UR10, UR8, UR46, URZ ;  /* 0x0000002e080a72a5 */ /* 0x000fe4000f8e00ff */
[----:B------:R-:W-:Y:S04]  /*64b0*/  @UP2 USHF.R.U32.HI UR9, URZ, UR47, UR6 ;  /* 0x0000002fff092299 */ /* 0x000fe80008011606 */
[----:B------:R-:W-:Y:S01]  /*64c0*/  UIMAD UR6, UR39, UR9, URZ ;  /* 0x00000009270672a4 */ /* 0x000fe2000f8e02ff */
[----:B------:R-:W-:Y:S03]  /*64d0*/  UMOV UR4, UR11 ;  /* 0x0000000b00047c82 */ /* 0x000fe60008000000 */
[----:B------:R-:W-:Y:S02]  /*64e0*/  UISETP.GE.OR UP0, UPT, UR5, UR6, UP0 ;  /* 0x000000060500728c */ /* 0x000fe40008706670 */
[----:B------:R-:W-:Y:S02]  /*64f0*/  USHF.R.U32.HI UR4, URZ, UR47, UR4 ;  /* 0x0000002fff047299 */ /* 0x000fe40008011604 */
[----:B------:R-:W-:Y:S02]  /*6500*/  UIMAD.WIDE.U32 UR6, UR5, UR46, URZ ;  /* 0x0000002e050672a5 */ /* 0x000fe4000f8e00ff */
[----:B------:R-:W-:Y:S02]  /*6510*/  USEL UR11, UR8, UR4, !UP2 ;  /* 0x00000004080b7287 */ /* 0x000fe4000d000000 */
[----:B------:R-:W-:Y:S02]  /*6520*/  UIADD3 UR6, UPT, UPT, -UR5, URZ, URZ ;  /* 0x000000ff05067290 */ /* 0x000fe4000fffe1ff */
[----:B------:R-:W-:Y:S02]  /*6530*/  UIADD3 UR10, UPT, UPT, -UR11, URZ, URZ ;  /* 0x000000ff0b0a7290 */ /* 0x000fe4000fffe1ff */
[----:B------:R-:W-:Y:S02]  /*6540*/  UIMAD UR6, UR45, UR6, UR37 ;  /* 0x000000062d0672a4 */ /* 0x000fe4000f8e0225 */
[----:B------:R-:W-:Y:S01]  /*6550*/  UIMAD UR10, UR39, UR10, UR8 ;  /* 0x0000000a270a72a4 */ /* 0x000fe2000f8e0208 */
[----:B------:R-:W-:Y:S01]  /*6560*/  @!UP0 UMOV UR4, UR7 ;  /* 0x0000000700048c82 */ /* 0x000fe20008000000 */
[----:B------:R-:W-:Y:S02]  /*6570*/  UIADD3 UR7, UPT, UPT, -UR8, URZ, URZ ;  /* 0x000000ff08077290 */ /* 0x000fe4000fffe1ff */
[----:B------:R-:W-:Y:S04]  /*6580*/  @!UP0 USHF.R.U32.HI UR4, URZ, UR47, UR4 ;  /* 0x0000002fff048299 */ /* 0x000fe80008011604 */
[----:B------:R-:W-:Y:S04]  /*6590*/  @!UP0 USEL UR4, UR5, UR4, !UP2 ;  /* 0x0000000405048287 */ /* 0x000fe8000d000000 */
[----:B------:R-:W-:Y:S02]  /*65a0*/  @!UP0 UIMAD UR9, UR9, UR10, UR4 ;  /* 0x0000000a090982a4 */ /* 0x000fe4000f8e0204 */
[----:B------:R-:W-:Y:S02]  /*65b0*/  @!UP0 UIADD3 UR10, UPT, UPT, UR11, -UR4, URZ ;  /* 0x800000040b0a8290 */ /* 0x000fe4000fffe0ff */
[----:B------:R-:W-:Y:S02]  /*65c0*/  UIMAD UR4, UR58, UR7, UR36 ;  /* 0x000000073a0472a4 */ /* 0x000fe4000f8e0224 */
[----:B------:R-:W-:Y:S03]  /*65d0*/  @!UP0 UIMAD UR8, UR10, UR39, UR5 ;  /* 0x000000270a0882a4 */ /* 0x000fe6000f8e0205 */
[----:B------:R-:W-:Y:S02]  /*65e0*/  @!UP0 UMOV UR5, UR9 ;  /* 0x0000000900058c82 */ /* 0x000fe40008000000 */
[----:B------:R-:W-:Y:S02]  /*65f0*/  UIMAD UR37, UR5, UR45, UR6 ;  /* 0x0000002d052572a4 */ /* 0x000fe4000f8e0206 */
[----:B------:R-:W-:Y:S11]  /*6600*/  UIMAD UR36, UR8, UR58, UR4 ;  /* 0x0000003a082472a4 */ /* 0x000ff6000f8e0204 */
[----:B------:R-:W-:Y:S01]  /*6610*/  @!UPT UIADD3 URZ, UPT, UPT, URZ, URZ, URZ ;  /* 0x000000fffffff290 */ /* 0x000fe2000fffe0ff */
.L_x_108:
[----:B------:R-:W-:Y:S01]  /*6620*/  UISETP.NE.AND UP0, UPT, UR38, 0x1, UPT ;  /* 0x000000012600788c */ /* 0x000fe2000bf05270 */
[----:B------:R-:W-:Y:S01]  /*6630*/  @P0 SHF.R.U32.HI R4, RZ, 0x10, R5 ;  /* 0x00000010ff040819 */ /* 0x000fe20000011605 */
[----:B------:R-:W-:Y:S01]  /*6640*/  USHF.L.U32 UR41, UR21, 0x7, URZ ;  /* 0x0000000715297899 */ /* 0x000fe200080006ff */
[----:B------:R-:W-:Y:S02]  /*6650*/  BSSY.RECONVERGENT B6, `(.L_x_109) ;  /* 0x0000034000067945 */ /* 0x000fe40003800200 */
[----:B------:R-:W-:Y:S02]  /*6660*/  @P0 R2UR UR63, R4 ;  /* 0x00000000043f02ca */ /* 0x000fe400000e0000 */
[----:B------:R-:W-:Y:S04]  /*6670*/  LOP3.LUT P0, RZ, R80, 0x1b0, RZ, 0xc0, !PT ;  /* 0x000001b050ff7812 */ /* 0x000fe8000780c0ff */
[----:B------:R-:W1:Y:S01]  /*6680*/  @!UP0 LDCU.128 UR12, c[0x0][0xb10] ;  /* 0x00016200ff0c87ac */ /* 0x000e620008000c00 */
[----:B------:R-:W2:Y:S01]  /*6690*/  @!UP0 LDCU UR5, c[0x0][0xb0c] ;  /* 0x00016180ff0587ac */ /* 0x000ea20008000800 */
[----:B------:R-:W3:Y:S01]  /*66a0*/  @!UP0 LDCU UR10, c[0x0][0xb20] ;  /* 0x00016400ff0a87ac */ /* 0x000ee20008000800 */
[----:B-1----:R-:W-:Y:S02]  /*66b0*/  UIMAD.WIDE.U32 UR8, UR37, UR12, URZ ;  /* 0x0000000c250872a5 */ /* 0x002fe4000f8e00ff */
[----:B------:R-:W-:Y:S02]  /*66c0*/  UIMAD.WIDE.U32 UR6, UR36, UR15, URZ ;  /* 0x0000000f240672a5 */ /* 0x000fe4000f8e00ff */
[----:B------:R-:W-:Y:S03]  /*66d0*/  @!UP0 UISETP.NE.AND UP1, UPT, UR14, 0x1, UPT ;  /* 0x000000010e00888c */ /* 0x000fe6000bf25270 */
[----:B------:R-:W-:Y:S01]  /*66e0*/  @!UP0 UMOV UR4, UR9 ;  /* 0x0000000900048c82 */ /* 0x000fe20008000000 */
[----:B--2---:R-:W-:Y:S02]  /*66f0*/  @!UP0 UISETP.NE.AND UP2, UPT, UR5, 0x1, UPT ;  /* 0x000000010500888c */ /* 0x004fe4000bf45270 */
[----:B------:R-:W-:Y:S01]  /*6700*/  @!UP0 USHF.R.U32.HI UR4, URZ, UR13, UR4 ;  /* 0x0000000dff048299 */ /* 0x000fe20008011604 */
[----:B------:R-:W-:Y:S02]  /*6710*/  @!UP0 UMOV UR6, UR7 ;  /* 0x0000000700068c82 */ /* 0x000fe40008000000 */
[----:B---3--:R-:W-:Y:S02]  /*6720*/  @!UP0 USHF.R.U32.HI UR6, URZ, UR10, UR6 ;  /* 0x0000000aff068299 */ /* 0x008fe40008011606 */
[----:B------:R-:W-:Y:S02]  /*6730*/  @!UP0 USEL UR7, UR37, UR4, !UP2 ;  /* 0x0000000425078287 */ /* 0x000fe4000d000000 */
[----:B------:R-:W-:Y:S04]  /*6740*/  @!UP0 USEL UR6, UR36, UR6, !UP1 ;  /* 0x0000000624068287 */ /* 0x000fe8000c800000 */
[----:B------:R-:W-:Y:S02]  /*6750*/  @!UP0 UIADD3 UR4, UPT, UPT, -UR7, UR6, URZ ;  /* 0x0000000607048290 */ /* 0x000fe4000fffe1ff */
[----:B------:R-:W-:Y:S02]  /*6760*/  @!UP0 UIADD3 UR6, UPT, UPT, UR7, -UR6, URZ ;  /* 0x8000000607068290 */ /* 0x000fe4000fffe0ff */
[----:B------:R-:W-:Y:S02]  /*6770*/  @!UP0 UIMAD UR37, UR4, UR5, UR37 ;  /* 0x00000005042582a4 */ /* 0x000fe4000f8e0225 */
[----:B------:R-:W-:Y:S01]  /*6780*/  @!UP0 UIMAD UR36, UR6, UR14, UR36 ;  /* 0x0000000e062482a4 */ /* 0x000fe2000f8e0224 */
[----:B------:R-:W-:Y:S11]  /*6790*/  @!P0 BRA `(.L_x_110) ;  /* 0x00000000007c8947 */ /* 0x000ff60003800000 */
[----:B------:R-:W1:Y:S01]  /*67a0*/  LDCU.64 UR8, c[0x4][0x80] ;  /* 0x01001000ff0877ac */ /* 0x000e620008000a00 */
[----:B------:R-:W-:Y:S01]  /*67b0*/  MOV R16, 0x0 ;  /* 0x0000000000107802 */ /* 0x000fe20000000f00 */
[----:B------:R-:W-:Y:S02]  /*67c0*/  HFMA2 R12, -RZ, RZ, 0, 5.9604644775390625e-08 ;  /* 0x00000001ff0c7431 */ /* 0x000fe400000001ff */
[----:B------:R-:W-:Y:S01]  /*67d0*/  IMAD.MOV.U32 R8, RZ, RZ, 0x70 ;  /* 0x00000070ff087424 */ /* 0x000fe200078e00ff */
[----:B------:R2:W3:Y:S01]  /*67e0*/  LDC.64 R14, c[0x4][R16] ;  /* 0x01000000100e7b82 */ /* 0x0004e20000000a00 */
[----:B------:R-:W4:Y:S01]  /*67f0*/  LDCU.64 UR6, c[0x4][0x88] ;  /* 0x01001100ff0677ac */ /* 0x000f220008000a00 */
[----:B------:R-:W-:Y:S01]  /*6800*/  IMAD.MOV.U32 R13, RZ, RZ, RZ ;  /* 0x000000ffff0d7224 */ /* 0x000fe200078e00ff */
[----:B------:R-:W2:Y:S01]  /*6810*/  LDCU.64 UR4, c[0x4][0x8] ;  /* 0x01000100ff0477ac */ /* 0x000ea20008000a00 */
[----:B-1----:R-:W-:Y:S01]  /*6820*/  MOV R5, UR9 ;  /* 0x0000000900057c02 */ /* 0x002fe20008000f00 */
[----:B------:R-:W-:Y:S01]  /*6830*/  IMAD.U32 R4, RZ, RZ, UR8 ;  /* 0x00000008ff047e24 */ /* 0x000fe2000f8e00ff */
[----:B----4-:R-:W-:Y:S01]  /*6840*/  MOV R7, UR7 ;  /* 0x0000000700077c02 */ /* 0x010fe20008000f00 */
[----:B------:R-:W-:Y:S01]  /*6850*/  IMAD.U32 R6, RZ, RZ, UR6 ;  /* 0x00000006ff067e24 */ /* 0x000fe2000f8e00ff */
[----:B--2---:R-:W-:Y:S01]  /*6860*/  MOV R11, UR5 ;  /* 0x00000005000b7c02 */ /* 0x004fe20008000f00 */
[----:B------:R-:W-:Y:S02]  /*6870*/  IMAD.U32 R10, RZ, RZ, UR4 ;  /* 0x00000004ff0a7e24 */ /* 0x000fe4000f8e00ff */
[----:B------:R-:W-:Y:S07]  /*6880*/  LEPC R20, `(.L_x_111) ;  /* 0x000000001014794e */ /* 0x000fee0000000000 */
[----:B---3-5:R-:W-:Y:S05]  /*6890*/  CALL.ABS.NOINC R14 ;  /* 0x000000000e007343 */ /* 0x028fea0003c00000 */
.L_x_111:
[----:B------:R-:W1:Y:S01]  /*68a0*/  LDCU.64 UR8, c[0x4][0x80] ;  /* 0x01001000ff0877ac */ /* 0x000e620008000a00 */
[----:B------:R-:W2:Y:S01]  /*68b0*/  LDC.64 R16, c[0x4][R16] ;  /* 0x0100000010107b82 */ /* 0x000ea20000000a00 */
[----:B------:R-:W-:Y:S02]  /*68c0*/  HFMA2 R12, -RZ, RZ, 0, 5.9604644775390625e-08 ;  /* 0x00000001ff0c7431 */ /* 0x000fe400000001ff */
[----:B------:R-:W-:Y:S02]  /*68d0*/  IMAD.MOV.U32 R8, RZ, RZ, 0x70 ;  /* 0x00000070ff087424 */ /* 0x000fe400078e00ff */
[----:B------:R-:W-:Y:S01]  /*68e0*/  IMAD.MOV.U32 R13, RZ, RZ, RZ ;  /* 0x000000ffff0d7224 */ /* 0x000fe200078e00ff */
[----:B------:R-:W3:Y:S01]  /*68f0*/  LDCU.64 UR6, c[0x4][0x88] ;  /* 0x01001100ff0677ac */ /* 0x000ee20008000a00 */
[----:B------:R-:W4:Y:S01]  /*6900*/  LDCU.64 UR4, c[0x4][0x8] ;  /* 0x01000100ff0477ac */ /* 0x000f220008000a00 */
[----:B-1----:R-:W-:Y:S02]  /*6910*/  MOV R4, UR8 ;  /* 0x0000000800047c02 */ /* 0x002fe40008000f00 */
[----:B------:R-:W-:Y:S02]  /*6920*/  MOV R5, UR9 ;  /* 0x0000000900057c02 */ /* 0x000fe40008000f00 */
[----:B---3--:R-:W-:Y:S01]  /*6930*/  MOV R7, UR7 ;  /* 0x0000000700077c02 */ /* 0x008fe20008000f00 */
[----:B------:R-:W-:Y:S01]  /*6940*/  IMAD.U32 R6, RZ, RZ, UR6 ;  /* 0x00000006ff067e24 */ /* 0x000fe2000f8e00ff */
[----:B----4-:R-:W-:Y:S01]  /*6950*/  MOV R11, UR5 ;  /* 0x00000005000b7c02 */ /* 0x010fe20008000f00 */
[----:B------:R-:W-:Y:S02]  /*6960*/  IMAD.U32 R10, RZ, RZ, UR4 ;  /* 0x00000004ff0a7e24 */ /* 0x000fe4000f8e00ff */
[----:B------:R-:W-:Y:S07]  /*6970*/  LEPC R20, `(.L_x_110) ;  /* 0x000000001014794e */ /* 0x000fee0000000000 */
[----:B--2---:R-:W-:Y:S05]  /*6980*/  CALL.ABS.NOINC R16 ;  /* 0x0000000010007343 */ /* 0x004fea0003c00000 */
.L_x_110:
[----:B------:R-:W-:Y:S05]  /*6990*/  BSYNC.RECONVERGENT B6 ;  /* 0x0000000000067941 */ /* 0x000fea0003800200 */
.L_x_109:
[----:B------:R-:W-:Y:S02]  /*69a0*/  R2UR UR6, R97 ;  /* 0x00000000610672ca */ /* 0x000fe400000e0000 */
[----:B------:R-:W-:Y:S02]  /*69b0*/  R2UR UR5, R90 ;  /* 0x000000005a0572ca */ /* 0x000fe400000e0000 */
[----:B------:R-:W-:Y:S02]  /*69c0*/  R2UR UR4, R89 ;  /* 0x00000000590472ca */ /* 0x000fe400000e0000 */
[----:B------:R-:W-:Y:S02]  /*69d0*/  ISETP.NE.U32.AND P4, PT, R78, RZ, PT ;  /* 0x000000ff4e00720c */ /* 0x000fe40003f85070 */
[----:B------:R-:W-:Y:S02]  /*69e0*/  ISETP.NE.U32.AND P2, PT, RZ, UR54, PT ;  /* 0x00000036ff007c0c */ /* 0x000fe4000bf45070 */
[----:B------:R-:W-:Y:S02]  /*69f0*/  ISETP.NE.AND.EX P4, PT, R79, RZ, PT, P4 ;  /* 0x000000ff4f00720c */ /* 0x000fe40003f85340 */
[----:B------:R-:W-:Y:S01]  /*6a00*/  ISETP.NE.AND.EX P2, PT, RZ, UR55, PT, P2 ;  /* 0x00000037ff007c0c */ /* 0x000fe2000bf45320 */
[----:B------:R-:W-:Y:S02]  /*6a10*/  UISETP.NE.AND UP2, UPT, UR6, URZ, UPT ;  /* 0x000000ff0600728c */ /* 0x000fe4000bf45270 */
[----:B------:R-:W-:Y:S04]  /*6a20*/  UISETP.NE.U32.AND UP0, UPT, UR5, URZ, UPT ;  /* 0x000000ff0500728c */ /* 0x000fe8000bf05070 */
[----:B------:R-:W-:Y:S01]  /*6a30*/  UISETP.NE.AND.EX UP1, UPT, UR4, URZ, UPT, UP0 ;  /* 0x000000ff0400728c */ /* 0x000fe2000bf25300 */
[----:B------:R-:W-:Y:S01]  /*6a40*/  PLOP3.LUT P1, PT, PT, PT, UP2, 0x80, 0x8 ;  /* 0x000000000008781c */ /* 0x000fe20003f2f028 */
[----:B------:R-:W-:Y:S03]  /*6a50*/  UPLOP3.LUT UP0, UPT, UPT, UPT, UPT, 0x40, 0x4 ;  /* 0x000000000004789c */ /* 0x000fe60003f0e870 */
[----:B------:R-:W-:Y:S06]  /*6a60*/  @UP2 UPLOP3.LUT UP0, UPT, UPT, UPT, UP1, 0x80, 0x8 ;  /* 0x000000000008289c */ /* 0x000fec0003f0f010 */
[----:B------:R-:W-:Y:S01]  /*6a70*/  PLOP3.LUT P0, PT, PT, PT, UP0, 0x80, 0x8 ;  /* 0x000000000008781c */ /* 0x000fe20003f0f008 */
[----:B------:R-:W-:Y:S01]  /*6a80*/  @!UPT UIADD3 URZ, UPT, UPT, URZ, URZ, URZ ;  /* 0x000000fffffff290 */ /* 0x000fe2000fffe0ff */
[----:B------:R-:W-:Y:S11]  /*6a90*/  BRA.U !UP1, `(.L_x_112) ;  /* 0x0000000109407547 */ /* 0x000ff6000b800000 */
[----:B------:R-:W-:Y:S01]  /*6aa0*/  UISETP.NE.U32.AND UP0, UPT, UR54, URZ, UPT ;  /* 0x000000ff3600728c */ /* 0x000fe2000bf05070 */
[----:B------:R-:W-:Y:S01]  /*6ab0*/  R2UR UR6, R90 ;  /* 0x000000005a0672ca */ /* 0x000fe200000e0000 */
[----:B------:R-:W1:Y:S01]  /*6ac0*/  LDCU.64 UR8, c[0x0][0x358] ;  /* 0x00006b00ff0877ac */ /* 0x000e620008000a00 */
[----:B------:R-:W-:Y:S02]  /*6ad0*/  HFMA2 R87, -RZ, RZ, 0, 5.9604644775390625e-08 ;  /* 0x00000001ff577431 */ /* 0x000fe400000001ff */
[----:B------:R-:W-:Y:S01]  /*6ae0*/  IMAD.MOV.U32 R0, RZ, RZ, 0x1 ;  /* 0x00000001ff007424 */ /* 0x000fe200078e00ff */
[----:B------:R-:W-:Y:S06]  /*6af0*/  UISETP.NE.AND.EX UP0, UPT, UR55, URZ, UPT, UP0 ;  /* 0x000000ff3700728c */ /* 0x000fec000bf05300 */
[----:B------:R-:W-:Y:S05]  /*6b00*/  PLOP3.LUT P3, PT, PT, PT, UP0, 0x80, 0x8 ;  /* 0x000000000008781c */ /* 0x000fea0003f6f008 */
[----:B------:R-:W2:Y:S01]  /*6b10*/  @UP0 LDCU.64 UR4, c[0x0][0x888] ;  /* 0x00011100ff0407ac */ /* 0x000ea20008000a00 */
[----:B------:R-:W-:Y:S07]  /*6b20*/  @UP0 UIMAD UR6, UR52, UR6, URZ ;  /* 0x00000006340602a4 */ /* 0x000fee000f8e02ff */
[----:B------:R-:W-:Y:S01]  /*6b30*/  @!P3 PRMT R87, R0, 0x7610, R87 ;  /* 0x000076100057b816 */ /* 0x000fe20000000057 */
[----:B--2---:R-:W-:Y:S06]  /*6b40*/  @UP0 UIMAD.WIDE UR4, UR6, 0x4, UR4 ;  /* 0x00000004060408a5 */ /* 0x004fec000f8e0204 */
[----:B------:R-:W-:Y:S02]  /*6b50*/  IMAD.U32 R4, RZ, RZ, UR4 ;  /* 0x00000004ff047e24 */ /* 0x000fe4000f8e00ff */
[----:B------:R-:W-:Y:S03]  /*6b60*/  IMAD.U32 R5, RZ, RZ, UR5 ;  /* 0x00000005ff057e24 */ /* 0x000fe6000f8e00ff */
[----:B------:R-:W2:Y:S02]  /*6b70*/  @!UP0 LDCU UR4, c[0x0][0x880] ;  /* 0x00011000ff0487ac */ /* 0x000ea40008000800 */
[----:B-1---5:R1:W5:Y:S02]  /*6b80*/  @P3 LDG.E R41, desc[UR8][R4.64] ;  /* 0x0000000804293981 */ /* 0x022364000c1e1900 */
[----:B-12---:R-:W-:Y:S02]  /*6b90*/  @!P3 MOV R41, UR4 ;  /* 0x000000040029bc02 */ /* 0x006fe40008000f00 */
.L_x_112:
[----:B------:R-:W-:Y:S05]  /*6ba0*/  @!P4 BRA `(.L_x_113) ;  /* 0x000000000024c947 */ /* 0x000fea0003800000 */
[----:B------:R-:W-:Y:S01]  /*6bb0*/  ISETP.NE.U32.AND P3, PT, R76, RZ, PT ;  /* 0x000000ff4c00720c */ /* 0x000fe20003f65070 */
[----:B------:R-:W1:Y:S03]  /*6bc0*/  LDCU.64 UR4, c[0x0][0x358] ;  /* 0x00006b00ff0477ac */ /* 0x000e660008000a00 */
[----:B------:R-:W-:Y:S11]  /*6bd0*/  ISETP.NE.AND.EX P3, PT, R77, RZ, PT, P3 ;  /* 0x000000ff4d00720c */ /* 0x000ff60003f65330 */
[----:B------:R-:W-:Y:S02]  /*6be0*/  @!UPT UIADD3 URZ, UPT, UPT, URZ, URZ, URZ ;  /* 0x000000fffffff290 */ /* 0x000fe4000fffe0ff */
[----:B------:R-:W2:Y:S01]  /*6bf0*/  @P3 LDC.64 R4, c[0x0][0x8a8] ;  /* 0x00022a00ff043b82 */ /* 0x000ea20000000a00 */
[----:B------:R-:W-:Y:S04]  /*6c00*/  @P3 IMAD R0, R78, UR52, RZ ;  /* 0x000000344e003c24 */ /* 0x000fe8000f8e02ff */
[----:B--2---:R-:W-:Y:S05]  /*6c10*/  @P3 IMAD.WIDE R4, R0, 0x4, R4 ;  /* 0x0000000400043825 */ /* 0x004fea00078e0204 */
[----:B-1---5:R1:W5:Y:S02]  /*6c20*/  @P3 LDG.E R38, desc[UR4][R4.64] ;  /* 0x0000000404263981 */ /* 0x022364000c1e1900 */
[----:B-1----:R-:W2:Y:S02]  /*6c30*/  @!P3 LDC R38, c[0x0][0x8a0] ;  /* 0x00022800ff26bb82 */ /* 0x002ea40000000800 */
.L_x_113:
[----:B-----5:R-:W-:Y:S01]  /*6c40*/  FSETP.NEU.AND P4, PT, R41, RZ, PT ;  /* 0x000000ff2900720b */ /* 0x020fe20003f8d000 */
[----:B------:R-:W1:Y:S01]  /*6c50*/  LDCU.64 UR10, c[0x0][0xa90] ;  /* 0x00015200ff0a77ac */ /* 0x000e620008000a00 */
[----:B------:R-:W-:Y:S01]  /*6c60*/  SEL R4, RZ, 0xffffffff, P2 ;  /* 0xffffffffff047807 */ /* 0x000fe20001000000 */
[----:B------:R-:W-:Y:S01]  /*6c70*/  BSSY B1, `(.L_x_114) ;  /* 0x000004f000017945 */ /* 0x000fe20003800000 */
[----:B------:R-:W-:Y:S01]  /*6c80*/  @P1 LOP3.LUT P2, RZ, R87, 0xff, RZ, 0xc0, !PT ;  /* 0x000000ff57ff1812 */ /* 0x000fe2000784c0ff */
[----:B------:R-:W-:Y:S01]  /*6c90*/  IMAD.MOV.U32 R46, RZ, RZ, 0x1 ;  /* 0x00000001ff2e7424 */ /* 0x000fe200078e00ff */
[----:B------:R-:W-:Y:S01]  /*6ca0*/  @P1 SEL R3, RZ, 0xffffffff, P4 ;  /* 0xffffffffff031807 */ /* 0x000fe20002000000 */
[----:B------:R-:W-:Y:S01]  /*6cb0*/  USHF.L.U32 UR8, UR51, 0x7, URZ ;  /* 0x0000000733087899 */ /* 0x000fe200080006ff */
[----:B------:R-:W-:Y:S01]  /*6cc0*/  LOP3.LUT R83, R83, 0x1, RZ, 0x3c, !PT ;  /* 0x0000000153537812 */ /* 0x000fe200078e3cff */
[----:B------:R-:W-:Y:S01]  /*6cd0*/  IMAD.IADD R39, R37, 0x1, R2 ;  /* 0x0000000125277824 */ /* 0x000fe200078e0202 */
[----:B------:R-:W-:Y:S01]  /*6ce0*/  @P0 SEL R3, R4, R3, !P2 ;  /* 0x0000000304030207 */ /* 0x000fe20005000000 */
[----:B------:R-:W-:Y:S01]  /*6cf0*/  IMAD R106, R85, -0x10, R100 ;  /* 0xfffffff0556a7824 */ /* 0x000fe200078e0264 */
[----:B------:R-:W-:Y:S01]  /*6d00*/  LEA R105, R36, UR49, 0x3 ;  /* 0x0000003124697c11 */ /* 0x000fe2000f8e18ff */
[----:B------:R-:W-:Y:S01]  /*6d10*/  IMAD.U32 R102, RZ, RZ, UR8 ;  /* 0x00000008ff667e24 */ /* 0x000fe2000f8e00ff */
[----:B------:R-:W-:Y:S01]  /*6d20*/  @P1 LOP3.LUT R3, R3, 0x1, RZ, 0xc0, !PT ;  /* 0x0000000103031812 */ /* 0x000fe200078ec0ff */
[----:B------:R-:W-:Y:S01]  /*6d30*/  IMAD.MOV.U32 R47, RZ, RZ, RZ ;  /* 0x000000ffff2f7224 */ /* 0x000fe200078e00ff */
[----:B------:R-:W-:Y:S02]  /*6d40*/  SHF.L.U32 R0, R82, 0x1f, RZ ;  /* 0x0000001f52007819 */ /* 0x000fe400000006ff */
[----:B------:R-:W-:Y:S02]  /*6d50*/  CS2R R74, SRZ ;  /* 0x00000000004a7805 */ /* 0x000fe4000001ff00 */
[----:B------:R-:W-:Y:S02]  /*6d60*/  ISETP.NE.U32.OR P6, PT, R3, 0x1, !P1 ;  /* 0x000000010300780c */ /* 0x000fe40004fc5470 */
[----:B------:R-:W-:Y:S02]  /*6d70*/  CS2R R72, SRZ ;  /* 0x0000000000487805 */ /* 0x000fe4000001ff00 */
[----:B------:R-:W-:Y:S02]  /*6d80*/  R2UR UR4, R93 ;  /* 0x000000005d0472ca */ /* 0x000fe400000e0000 */
[----:B------:R-:W-:Y:S02]  /*6d90*/  CS2R R66, SRZ ;  /* 0x0000000000427805 */ /* 0x000fe4000001ff00 */
[----:B------:R-:W-:Y:S02]  /*6da0*/  R2UR UR6, R92 ;  /* 0x000000005c0672ca */ /* 0x000fe400000e0000 */
[----:B------:R-:W-:Y:S02]  /*6db0*/  CS2R R64, SRZ ;  /* 0x0000000000407805 */ /* 0x000fe4000001ff00 */
[----:B------:R-:W-:Y:S02]  /*6dc0*/  R2UR UR12, R94 ;  /* 0x000000005e0c72ca */ /* 0x000fe400000e0000 */
[----:B------:R-:W-:Y:S02]  /*6dd0*/  CS2R R58, SRZ ;  /* 0x00000000003a7805 */ /* 0x000fe4000001ff00 */
[----:B------:R-:W-:Y:S02]  /*6de0*/  R2UR UR9, R91 ;  /* 0x000000005b0972ca */ /* 0x000fe400000e0000 */
[----:B------:R-:W-:Y:S02]  /*6df0*/  CS2R R56, SRZ ;  /* 0x0000000000387805 */ /* 0x000fe4000001ff00 */
[----:B------:R-:W-:Y:S02]  /*6e00*/  PLOP3.LUT P3, PT, PT, PT, UP1, 0x80, 0x8 ;  /* 0x000000000008781c */ /* 0x000fe40003f6f018 */
[----:B------:R-:W-:Y:S02]  /*6e10*/  CS2R R50, SRZ ;  /* 0x0000000000327805 */ /* 0x000fe4000001ff00 */
[----:B------:R-:W-:Y:S02]  /*6e20*/  LOP3.LUT P5, R103, R87, 0xff, RZ, 0xc0, !PT ;  /* 0x000000ff57677812 */ /* 0x000fe400078ac0ff */
[----:B------:R-:W-:Y:S02]  /*6e30*/  CS2R R48, SRZ ;  /* 0x0000000000307805 */ /* 0x000fe4000001ff00 */
[----:B------:R-:W-:Y:S01]  /*6e40*/  @P6 SHF.L.U32 R6, R83, 0x1f, RZ ;  /* 0x0000001f53066819 */ /* 0x000fe200000006ff */
[----:B------:R-:W-:Y:S01]  /*6e50*/  UIMAD.WIDE.U32 UR4, UR8, UR4, URZ ;  /* 0x00000004080472a5 */ /* 0x000fe2000f8e00ff */
[----:B------:R-:W-:Y:S02]  /*6e60*/  SEL R3, RZ, 0xffffffff, P4 ;  /* 0xffffffffff037807 */ /* 0x000fe40002000000 */
[----:B------:R-:W3:Y:S01]  /*6e70*/  @P6 SYNCS.PHASECHK.TRANS64.TRYWAIT P1, [UR49+0x100], R6 ;  /* 0x00010006ff0065a7 */ /* 0x000ee20008021131 */
[----:B------:R-:W-:Y:S01]  /*6e80*/  UISETP.NE.AND UP0, UPT, UR12, 0x1, UPT ;  /* 0x000000010c00788c */ /* 0x000fe2000bf05270 */
[----:B------:R-:W-:Y:S02]  /*6e90*/  P2R R104, PR, RZ, 0x40 ;  /* 0x00000040ff687803 */ /* 0x000fe40000000000 */
[----:B------:R-:W-:Y:S01]  /*6ea0*/  UMOV UR4, UR5 ;  /* 0x0000000500047c82 */ /* 0x000fe20008000000 */
[----:B------:R-:W-:Y:S01]  /*6eb0*/  @P3 SEL R3, R4, R3, !P5 ;  /* 0x0000000304033207 */ /* 0x000fe20006800000 */
[----:B------:R-:W-:Y:S03]  /*6ec0*/  USHF.R.U32.HI UR4, URZ, UR6, UR4 ;  /* 0x00000006ff047299 */ /* 0x000fe60008011604 */
[----:B------:R-:W-:Y:S01]  /*6ed0*/  LOP3.LUT R3, R3, 0x1, RZ, 0xc0, !PT ;  /* 0x0000000103037812 */ /* 0x000fe200078ec0ff */
[----:B------:R-:W-:Y:S02]  /*6ee0*/  USEL UR4, UR8, UR4, !UP0 ;  /* 0x0000000408047287 */ /* 0x000fe4000c000000 */
[----:B------:R-:W-:Y:S01]  /*6ef0*/  UISETP.NE.AND UP0, UPT, UR9, 0x1, UPT ;  /* 0x000000010900788c */ /* 0x000fe2000bf05270 */
[----:B------:R4:W2:Y:S03]  /*6f00*/  SYNCS.PHASECHK.TRANS64.TRYWAIT P0, [R105+URZ+0x160], R0 ;  /* 0x00016000690075a7 */ /* 0x0008a600080011ff */
[----:B------:R-:W-:Y:S02]  /*6f10*/  IMAD.U32 R101, RZ, RZ, UR4 ;  /* 0x00000004ff657e24 */ /* 0x000fe4000f8e00ff */
[----:B------:R-:W-:Y:S01]  /*6f20*/  PLOP3.LUT P2, PT, PT, PT, UP0, 0x80, 0x8 ;  /* 0x000000000008781c */ /* 0x000fe20003f4f008 */
[----:B------:R-:W-:Y:S02]  /*6f30*/  IMAD R5, RZ, RZ, -UR4 ;  /* 0x80000004ff057e24 */ /* 0x000fe4000f8e02ff */
[----:B------:R-:W-:Y:S02]  /*6f40*/  IMAD.U32 R99, RZ, RZ, UR4 ;  /* 0x00000004ff637e24 */ /* 0x000fe4000f8e00ff */
[----:B------:R-:W-:Y:S01]  /*6f50*/  IMAD R102, R5, UR12, R102 ;  /* 0x0000000c05667c24 */ /* 0x000fe2000f8e0266 */
[----:B---3--:R-:W-:Y:S01]  /*6f60*/  @P6 SEL R46, RZ, 0x1, !P1 ;  /* 0x00000001ff2e6807 */ /* 0x008fe20004800000 */
[----:B-1----:R-:W-:Y:S07]  /*6f70*/  UIMAD.WIDE.U32 UR6, UR4, UR10, URZ ;  /* 0x0000000a040672a5 */ /* 0x002fee000f8e00ff */
[----:B------:R-:W-:Y:S02]  /*6f80*/  UMOV UR5, UR7 ;  /* 0x0000000700057c82 */ /* 0x000fe40008000000 */
[----:B------:R-:W-:Y:S06]  /*6f90*/  USHF.R.U32.HI UR5, URZ, UR11, UR5 ;  /* 0x0000000bff057299 */ /* 0x000fec0008011605 */
[----:B------:R-:W-:Y:S02]  /*6fa0*/  SEL R101, R101, UR5, !P2 ;  /* 0x0000000565657c07 */ /* 0x000fe4000d000000 */
[----:B------:R-:W-:Y:S03]  /*6fb0*/  ISETP.NE.U32.AND P2, PT, R3, 0x1, PT ;  /* 0x000000010300780c */ /* 0x000fe60003f45070 */
[----:B------:R-:W-:Y:S01]  /*6fc0*/  IMAD.MOV R4, RZ, RZ, -R101 ;  /* 0x000000ffff047224 */ /* 0x000fe200078e0a65 */
[----:B------:R-:W-:Y:S03]  /*6fd0*/  P2R R68, PR, RZ, 0x4 ;  /* 0x00000004ff447803 */ /* 0x000fe60000000000 */
[----:B------:R-:W-:Y:S01]  /*6fe0*/  IMAD R99, R4, UR9, R99 ;  /* 0x0000000904637c24 */ /* 0x000fe2000f8e0263 */
[----:B--2-4-:R-:W-:Y:S06]  /*6ff0*/  @!P6 BRA `(.L_x_115) ;  /* 0x000000000058e947 */ /* 0x014fec0003800000 */
[----:B------:R-:W-:Y:S01]  /*7000*/  IMAD.MOV.U32 R75, RZ, RZ, RZ ;  /* 0x000000ffff4b7224 */ /* 0x000fe200078e00ff */
[----:B------:R-:W-:Y:S01]  /*7010*/  ISETP.NE.AND P1, PT, R46, RZ, PT ;  /* 0x000000ff2e00720c */ /* 0x000fe20003f25270 */
[----:B------:R-:W-:Y:S01]  /*7020*/  BSSY B0, `(.L_x_116) ;  /* 0x000000c000007945 */ /* 0x000fe20003800000 */
[----:B------:R-:W-:Y:S02]  /*7030*/  CS2R R50, SRZ ;  /* 0x0000000000327805 */ /* 0x000fe4000001ff00 */
[----:B------:R-:W-:Y:S02]  /*7040*/  CS2R R48, SRZ ;  /* 0x0000000000307805 */ /* 0x000fe4000001ff00 */
[----:B------:R-:W-:Y:S02]  /*7050*/  CS2R R58, SRZ ;  /* 0x00000000003a7805 */ /* 0x000fe4000001ff00 */
[----:B------:R-:W-:Y:S02]  /*7060*/  CS2R R56, SRZ ;  /* 0x0000000000387805 */ /* 0x000fe4000001ff00 */
[----:B------:R-:W-:Y:S02]  /*7070*/  CS2R R66, SRZ ;  /* 0x0000000000427805 */ /* 0x000fe4000001ff00 */
[----:B------:R-:W-:Y:S02]  /*7080*/  CS2R R64, SRZ ;  /* 0x0000000000407805 */ /* 0x000fe4000001ff00 */
[----:B------:R-:W-:Y:S01]  /*7090*/  CS2R R72, SRZ ;  /* 0x0000000000487805 */ /* 0x000fe2000001ff00 */
[----:B------:R-:W-:Y:S06]  /*70a0*/  @P1 BRA `(.L_x_117) ;  /* 0x00000000000c1947 */ /* 0x000fec0003800000 */
[----:B------:R-:W-:Y:S04]  /*70b0*/  SHF.L.U32 R3, R83, 0x1f, RZ ;  /* 0x0000001f53037819 */ /* 0x000fe800000006ff */
[----:B------:R-:W1:Y:S02]  /*70c0*/  SYNCS.PHASECHK.TRANS64.TRYWAIT P1, [UR49+0x100], R3 ;  /* 0x00010003ff0075a7 */ /* 0x000e640008021131 */
[----:B-1----:R-:W-:Y:S05]  /*70d0*/  @!P1 BRA `(.L_x_118) ;  /* 0x0000004000909947 */ /* 0x002fea0003800000 */
.L_x_117:
[----:B------:R-:W-:Y:S05]  /*70e0*/  BSYNC B0 ;  /* 0x0000000000007941 */ /* 0x000fea0003800000 */
.L_x_116:
[----:B------:R-:W-:Y:S01]  /*70f0*/  ISETP.NE.AND P1, PT, R68, RZ, PT ;  /* 0x000000ff4400720c */ /* 0x000fe20003f25270 */
[----:B------:R-:W-:Y:S11]  /*7100*/  HFMA2 R47, -RZ, RZ, 0, 5.9604644775390625e-08 ;  /* 0x00000001ff2f7431 */ /* 0x000ff600000001ff */
[----:B------:R-:W-:Y:S01]  /*7110*/  @!UPT UIADD3 URZ, UPT, UPT, URZ, URZ, URZ ;  /* 0x000000fffffff290 */ /* 0x000fe2000fffe0ff */
[----:B------:R2:W3:Y:S04]  /*7120*/  @P1 LDS.128 R48, [R84] ;  /* 0x0000000054301984 */ /* 0x0004e80000000c00 */
[----:B------:R2:W4:Y:S04]  /*7130*/  @P1 LDS.128 R56, [R100+0x10] ;  /* 0x0000100064381984 */ /* 0x0005280000000c00 */
[----:B------:R2:W1:Y:S04]  /*7140*/  @P1 LDS.128 R64, [R98+0x20] ;  /* 0x0000200062401984 */ /* 0x0004680000000c00 */
[----:B------:R2:W1:Y:S02]  /*7150*/  @P1 LDS.128 R72, [R106+0x30] ;  /* 0x000030006a481984 */ /* 0x0004640000000c00 */
.L_x_115:
[----:B------:R-:W-:Y:S05]  /*7160*/  BSYNC B1 ;  /* 0x0000000000017941 */ /* 0x000fea0003800000 */
.L_x_114:
[----:B-1----:R-:W-:Y:S04]  /*7170*/  SHF.R.U32.HI R3, RZ, 0x15, R39 ;  /* 0x00000015ff037819 */ /* 0x002fe80000011627 */
[----:B------:R-:W-:Y:S01]  /*7180*/  LOP3.LUT P1, RZ, R3, 0x3, R88, 0x48, !PT ;  /* 0x0000000303ff7812 */ /* 0x000fe20007824858 */
[----:B------:R-:W-:Y:S01]  /*7190*/  @!UPT UIADD3 URZ, UPT, UPT, URZ, URZ, URZ ;  /* 0x000000fffffff290 */ /* 0x000fe2000fffe0ff */
[----:B------:R-:W-:Y:S11]  /*71a0*/  @P0 BRA `(.L_x_119) ;  /* 0x0000000000080947 */ /* 0x000ff60003800000 */
[----:B------:R-:W1:Y:S02]  /*71b0*/  SYNCS.PHASECHK.TRANS64.TRYWAIT P0, [R105+URZ+0x160], R0 ;  /* 0x00016000690075a7 */ /* 0x000e6400080011ff */
[----:B-1----:R-:W-:Y:S05]  /*71c0*/  @!P0 BRA `(.L_x_120) ;  /* 0x00000040006c8947 */ /* 0x002fea0003800000 */
.L_x_119:
[----:B------:R-:W-:Y:S05]  /*71d0*/  @!P1 BRA `(.L_x_121) ;  /* 0x0000000000409947 */ /* 0x000fea0003800000 */
[----:B------:R-:W1:Y:S01]  /*71e0*/  LDCU.64 UR8, c[0x4][0x70] ;  /* 0x01000e00ff0877ac */ /* 0x000e620008000a00 */
[----:B------:R-:W-:Y:S01]  /*71f0*/  MOV R3, 0x0 ;  /* 0x0000000000037802 */ /* 0x000fe20000000f00 */
[----:B------:R-:W-:Y:S02]  /*7200*/  HFMA2 R12, -RZ, RZ, 0, 5.9604644775390625e-08 ;  /* 0x00000001ff0c7431 */ /* 0x000fe400000001ff */
[----:B------:R-:W-:Y:S02]  /*7210*/  IMAD.MOV.U32 R8, RZ, RZ, 0x192 ;  /* 0x00000192ff087424 */ /* 0x000fe400078e00ff */
[----:B------:R-:W-:Y:S01]  /*7220*/  IMAD.MOV.U32 R13, RZ, RZ, RZ ;  /* 0x000000ffff0d7224 */ /* 0x000fe200078e00ff */
[----:B------:R-:W5:Y:S01]  /*7230*/  LDCU.64 UR6, c[0x4][0x78] ;  /* 0x01000f00ff0677ac */ /* 0x000f620008000a00 */
[----:B------:R-:W2:Y:S01]  /*7240*/  LDC.64 R2, c[0x4][R3] ;  /* 0x0100000003027b82 */ /* 0x000ea20000000a00 */
[----:B------:R-:W3:Y:S01]  /*7250*/  LDCU.64 UR4, c[0x4][0x10] ;  /* 0x01000200ff0477ac */ /* 0x000ee20008000a00 */
[----:B-1----:R-:W-:Y:S01]  /*7260*/  MOV R5, UR9 ;  /* 0x0000000900057c02 */ /* 0x002fe20008000f00 */
[----:B------:R-:W-:Y:S01]  /*7270*/  IMAD.U32 R4, RZ, RZ, UR8 ;  /* 0x00000008ff047e24 */ /* 0x000fe2000f8e00ff */
[----:B-----5:R-:W-:Y:S01]  /*7280*/  MOV R7, UR7 ;  /* 0x0000000700077c02 */ /* 0x020fe20008000f00 */
[----:B------:R-:W-:Y:S01]  /*7290*/  IMAD.U32 R6, RZ, RZ, UR6 ;  /* 0x00000006ff067e24 */ /* 0x000fe2000f8e00ff */
[----:B---3--:R-:W-:Y:S01]  /*72a0*/  MOV R11, UR5 ;  /* 0x00000005000b7c02 */ /* 0x008fe20008000f00 */
[----:B------:R-:W-:Y:S02]  /*72b0*/  IMAD.U32 R10, RZ, RZ, UR4 ;  /* 0x00000004ff0a7e24 */ /* 0x000fe4000f8e00ff */
[----:B------:R-:W-:Y:S07]  /*72c0*/  LEPC R20, `(.L_x_121) ;  /* 0x000000001014794e */ /* 0x000fee0000000000 */
[----:B--2-4-:R-:W-:Y:S05]  /*72d0*/  CALL.ABS.NOINC R2 ;  /* 0x0000000002007343 */ /* 0x014fea0003c00000 */
.L_x_121:
[C---:B---3--:R-:W-:Y:S01]  /*72e0*/  SHF.L.U32 R40, R48.reuse, 0x10, RZ ;  /* 0x0000001030287819 */ /* 0x048fe200000006ff */
[----:B------:R-:W-:Y:S05]  /*72f0*/  WARPSYNC.ALL ;  /* 0x0000000000007948 */ /* 0x000fea0003800000 */
[----:B------:R-:W-:Y:S01]  /*7300*/  R2UR UR4, R39 ;  /* 0x00000000270472ca */ /* 0x000fe200000e0000 */
[----:B------:R-:W-:Y:S01]  /*7310*/  BSSY.RECONVERGENT B0, `(.L_x_122) ;  /* 0x000008a000007945 */ /* 0x000fe20003800200 */
[----:B------:R-:W-:Y:S02]  /*7320*/  LOP3.LUT R43, R48, 0xffff0000, RZ, 0xc0, !PT ;  /* 0xffff0000302b7812 */ /* 0x000fe400078ec0ff */
[----:B------:R-:W-:Y:S02]  /*7330*/  LOP3.LUT R42, R49, 0xffff0000, RZ, 0xc0, !PT ;  /* 0xffff0000312a7812 */ /* 0x000fe400078ec0ff */
[----:B------:R-:W-:Y:S02]  /*7340*/  SHF.L.U32 R45, R51, 0x10, RZ ;  /* 0x00000010332d7819 */ /* 0x000fe400000006ff */
[----:B------:R-:W-:Y:S02]  /*7350*/  LOP3.LUT R44, R75, 0xffff0000, RZ, 0xc0, !PT ;  /* 0xffff00004b2c7812 */ /* 0x000fe400078ec0ff */
[----:B------:R-:W-:Y:S03]  /*7360*/  ISETP.NE.AND P0, PT, R86, RZ, PT ;  /* 0x000000ff5600720c */ /* 0x000fe60003f05270 */
[----:B------:R-:W1:Y:S02]  /*7370*/  LDTM.x32 R4, tmem[UR4] ;  /* 0x00000004000479ee */ /* 0x000e6400082c0000 */
[C---:B-1----:R-:W-:Y:S01]  /*7380*/  FMUL R0, R38.reuse, R4 ;  /* 0x0000000426007220 */ /* 0x042fe20000400000 */
[C---:B------:R-:W-:Y:S01]  /*7390*/  FMUL R2, R38.reuse, R5 ;  /* 0x0000000526027220 */ /* 0x040fe20000400000 */
[C---:B------:R-:W-:Y:S01]  /*73a0*/  FMUL R3, R38.reuse, R6 ;  /* 0x0000000626037220 */ /* 0x040fe20000400000 */
[----:B------:R-:W-:Y:S01]  /*73b0*/  FMUL R7, R38, R7 ;  /* 0x0000000726077220 */ /* 0x000fe20000400000 */
[----:B------:R-:W-:Y:S01]  /*73c0*/  FFMA R0, R41, R40, R0 ;  /* 0x0000002829007223 */ /* 0x000fe20000000000 */
[----:B------:R-:W-:Y:S01]  /*73d0*/  SHF.L.U32 R40, R49, 0x10, RZ ;  /* 0x0000001031287819 */ /* 0x000fe200000006ff */
[C---:B------:R-:W-:Y:S01]  /*73e0*/  FFMA R2, R41.reuse, R43, R2 ;  /* 0x0000002b29027223 */ /* 0x040fe20000000002 */
[----:B------:R-:W-:Y:S01]  /*73f0*/  SHF.L.U32 R43, R50, 0x10, RZ ;  /* 0x00000010322b7819 */ /* 0x000fe200000006ff */
[C---:B------:R-:W-:Y:S01]  /*7400*/  FMUL R4, R38.reuse, R8 ;  /* 0x0000000826047220 */ /* 0x040fe20000400000 */
[----:B------:R-:W-:Y:S01]  /*7410*/  FMUL R5, R38, R9 ;  /* 0x0000000926057220 */ /* 0x000fe20000400000 */
[C---:B------:R-:W-:Y:S01]  /*7420*/  FFMA R3, R41.reuse, R40, R3 ;  /* 0x0000002829037223 */ /* 0x040fe20000000003 */
[----:B------:R-:W-:Y:S01]  /*7430*/  LOP3.LUT R40, R50, 0xffff0000, RZ, 0xc0, !PT ;  /* 0xffff000032287812 */ /* 0x000fe200078ec0ff */
[----:B------:R-:W-:Y:S01]  /*7440*/  FFMA R7, R41, R42, R7 ;  /* 0x0000002a29077223 */ /* 0x000fe20000000007 */
[----:B------:R-:W-:Y:S01]  /*7450*/  LOP3.LUT R42, R51, 0xffff0000, RZ, 0xc0, !PT ;  /* 0xffff0000332a7812 */ /* 0x000fe200078ec0ff */
[----:B------:R-:W-:Y:S01]  /*7460*/  FMUL R6, R38, R10 ;  /* 0x0000000a26067220 */ /* 0x000fe20000400000 */
[----:B------:R-:W-:Y:S01]  /*7470*/  F2FP.BF16.F32.PACK_AB R52, R2, R0 ;  /* 0x000000000234723e */ /* 0x000fe200000010ff */
[----:B------:R-:W-:Y:S01]  /*7480*/  FMUL R11, R38, R11 ;  /* 0x0000000b260b7220 */ /* 0x000fe20000400000 */
[----:B------:R-:W-:Y:S01]  /*7490*/  F2FP.BF16.F32.PACK_AB R53, R7, R3 ;  /* 0x000000030735723e */ /* 0x000fe200000010ff */
[----:B------:R-:W-:Y:S01]  /*74a0*/  FFMA R4, R41, R43, R4 ;  /* 0x0000002b29047223 */ /* 0x000fe20000000004 */
[----:B----4-:R-:W-:Y:S01]  /*74b0*/  SHF.L.U32 R43, R57, 0x10, RZ ;  /* 0x00000010392b7819 */ /* 0x010fe200000006ff */
[C---:B------:R-:W-:Y:S01]  /*74c0*/  FFMA R5, R41.reuse, R40, R5 ;  /* 0x0000002829057223 */ /* 0x040fe20000000005 */
[C---:B------:R-:W-:Y:S01]  /*74d0*/  SHF.L.U32 R40, R56.reuse, 0x10, RZ ;  /* 0x0000001038287819 */ /* 0x040fe200000006ff */
[----:B------:R-:W-:Y:S01]  /*74e0*/  FFMA R6, R41, R45, R6 ;  /* 0x0000002d29067223 */ /* 0x000fe20000000006 */
[----:B------:R-:W-:Y:S01]  /*74f0*/  SHF.L.U32 R45, R59, 0x10, RZ ;  /* 0x000000103b2d7819 */ /* 0x000fe200000006ff */
[----:B------:R-:W-:Y:S01]  /*7500*/  FFMA R11, R41, R42, R11 ;  /* 0x0000002a290b7223 */ /* 0x000fe2000000000b */
[----:B------:R-:W-:Y:S01]  /*7510*/  LOP3.LUT R42, R56, 0xffff0000, RZ, 0xc0, !PT ;  /* 0xffff0000382a7812 */ /* 0x000fe200078ec0ff */
[C---:B------:R-:W-:Y:S01]  /*7520*/  FMUL R8, R38.reuse, R12 ;  /* 0x0000000c26087220 */ /* 0x040fe20000400000 */
[----:B------:R-:W-:Y:S01]  /*7530*/  F2FP.BF16.F32.PACK_AB R54, R5, R4 ;  /* 0x000000040536723e */ /* 0x000fe200000010ff */
[C---:B------:R-:W-:Y:S01]  /*7540*/  FMUL R9, R38.reuse, R13 ;  /* 0x0000000d26097220 */ /* 0x040fe20000400000 */
[----:B------:R-:W-:Y:S01]  /*7550*/  F2FP.BF16.F32.PACK_AB R55, R11, R6 ;  /* 0x000000060b37723e */ /* 0x000fe200000010ff */
[----:B------:R-:W-:Y:S01]  /*7560*/  FMUL R10, R38, R14 ;  /* 0x0000000e260a7220 */ /* 0x000fe20000400000 */
[----:B------:R-:W-:Y:S01]  /*7570*/  FFMA R8, R41, R40, R8 ;  /* 0x0000002829087223 */ /* 0x000fe20000000008 */
[----:B------:R-:W-:Y:S01]  /*7580*/  LOP3.LUT R40, R57, 0xffff0000, RZ, 0xc0, !PT ;  /* 0xffff000039287812 */ /* 0x000fe200078ec0ff */
[C---:B------:R-:W-:Y:S01]  /*7590*/  FFMA R9, R41.reuse, R42, R9 ;  /* 0x0000002a29097223 */ /* 0x040fe20000000009 */
[----:B------:R-:W-:Y:S01]  /*75a0*/  LOP3.LUT R42, R58, 0xffff0000, RZ, 0xc0, !PT ;  /* 0xffff00003a2a7812 */ /* 0x000fe200078ec0ff */
[----:B------:R-:W-:Y:S01]  /*75b0*/  FMUL R15, R38, R15 ;  /* 0x0000000f260f7220 */ /* 0x000fe20000400000 */
[----:B------:R-:W-:Y:S01]  /*75c0*/  FFMA R10, R41, R43, R10 ;  /* 0x0000002b290a7223 */ /* 0x000fe2000000000a */
[----:B------:R-:W-:Y:S01]  /*75d0*/  SHF.L.U32 R43, R58, 0x10, RZ ;  /* 0x000000103a2b7819 */ /* 0x000fe200000006ff */
[C---:B------:R-:W-:Y:S01]  /*75e0*/  FMUL R12, R38.reuse, R16 ;  /* 0x00000010260c7220 */ /* 0x040fe20000400000 */
[----:B------:R-:W-:Y:S01]  /*75f0*/  F2FP.BF16.F32.PACK_AB R60, R9, R8 ;  /* 0x00000008093c723e */ /* 0x000fe200000010ff */
[----:B------:R-:W-:Y:S01]  /*7600*/  FFMA R15, R41, R40, R15 ;  /* 0x00000028290f7223 */ /* 0x000fe2000000000f */
[----:B------:R-:W-:Y:S01]  /*7610*/  LOP3.LUT R40, R59, 0xffff0000, RZ, 0xc0, !PT ;  /* 0xffff00003b287812 */ /* 0x000fe200078ec0ff */
[C---:B------:R-:W-:Y:S01]  /*7620*/  FMUL R13, R38.reuse, R17 ;  /* 0x00000011260d7220 */ /* 0x040fe20000400000 */
[C---:B------:R-:W-:Y:S01]  /*7630*/  FMUL R14, R38.reuse, R18 ;  /* 0x00000012260e7220 */ /* 0x040fe20000400000 */
[----:B------:R-:W-:Y:S01]  /*7640*/  FMUL R19, R38, R19 ;  /* 0x0000001326137220 */ /* 0x000fe20000400000 */
[----:B------:R-:W-:Y:S01]  /*7650*/  F2FP.BF16.F32.PACK_AB R61, R15, R10 ;  /* 0x0000000a0f3d723e */ /* 0x000fe200000010ff */
[C---:B------:R-:W-:Y:S01]  /*7660*/  FFMA R12, R41.reuse, R43, R12 ;  /* 0x0000002b290c7223 */ /* 0x040fe2000000000c */
[C---:B------:R-:W-:Y:S01]  /*7670*/  SHF.L.U32 R43, R64.reuse, 0x10, RZ ;  /* 0x00000010402b7819 */ /* 0x040fe200000006ff */
[----:B------:R-:W-:Y:S01]  /*7680*/  FFMA R13, R41, R42, R13 ;  /* 0x0000002a290d7223 */ /* 0x000fe2000000000d */
[----:B------:R-:W-:Y:S01]  /*7690*/  LOP3.LUT R42, R65, 0xffff0000, RZ, 0xc0, !PT ;  /* 0xffff0000412a7812 */ /* 0x000fe200078ec0ff */
[----:B------:R-:W-:Y:S01]  /*76a0*/  FFMA R14, R41, R45, R14 ;  /* 0x0000002d290e7223 */ /* 0x000fe2000000000e */
[----:B------:R-:W-:Y:S01]  /*76b0*/  SHF.L.U32 R45, R65, 0x10, RZ ;  /* 0x00000010412d7819 */ /* 0x000fe200000006ff */
[----:B------:R1:W-:Y:S01]  /*76c0*/  STS.128 [R84], R52 ;  /* 0x0000003454007388 */ /* 0x0003e20000000c00 */
[----:B------:R-:W-:Y:S01]  /*76d0*/  F2FP.BF16.F32.PACK_AB R62, R13, R12 ;  /* 0x0000000c0d3e723e */ /* 0x000fe200000010ff */
[----:B------:R-:W-:Y:S01]  /*76e0*/  FFMA R19, R41, R40, R19 ;  /* 0x0000002829137223 */ /* 0x000fe20000000013 */
[----:B------:R-:W-:Y:S01]  /*76f0*/  LOP3.LUT R40, R64, 0xffff0000, RZ, 0xc0, !PT ;  /* 0xffff000040287812 */ /* 0x000fe200078ec0ff */
[C---:B------:R-:W-:Y:S01]  /*7700*/  FMUL R16, R38.reuse, R20 ;  /* 0x0000001426107220 */ /* 0x040fe20000400000 */
[C---:B------:R-:W-:Y:S01]  /*7710*/  FMUL R17, R38.reuse, R21 ;  /* 0x0000001526117220 */ /* 0x040fe20000400000 */
[C---:B------:R-:W-:Y:S01]  /*7720*/  FMUL R18, R38.reuse, R22 ;  /* 0x0000001626127220 */ /* 0x040fe20000400000 */
[----:B------:R-:W-:Y:S01]  /*7730*/  F2FP.BF16.F32.PACK_AB R63, R19, R14 ;  /* 0x0000000e133f723e */ /* 0x000fe200000010ff */
[----:B------:R-:W-:Y:S01]  /*7740*/  FMUL R23, R38, R23 ;  /* 0x0000001726177220 */ /* 0x000fe20000400000 */
[----:B------:R-:W-:Y:S01]  /*7750*/  FFMA R16, R41, R43, R16 ;  /* 0x0000002b29107223 */ /* 0x000fe20000000010 */
[----:B------:R-:W-:Y:S01]  /*7760*/  SHF.L.U32 R43, R67, 0x10, RZ ;  /* 0x00000010432b7819 */ /* 0x000fe200000006ff */
[C---:B------:R-:W-:Y:S01]  /*7770*/  FFMA R17, R41.reuse, R40, R17 ;  /* 0x0000002829117223 */ /* 0x040fe20000000011 */
[----:B------:R1:W-:Y:S01]  /*7780*/  STS.128 [R100+0x10], R60 ;  /* 0x0000103c64007388 */ /* 0x0003e20000000c00 */
        /* <DEDUP_REMOVED lines=8> */
[C---:B------:R-:W-:Y:S01]  /*7810*/  FMUL R22, R38.reuse, R26 ;  /* 0x0000001a26167220 */ /* 0x040fe20000400000 */
[----:B------:R-:W-:Y:S01]  /*7820*/  FFMA R20, R41, R40, R20 ;  /* 0x0000002829147223 */ /* 0x000fe20000000014 */
[----:B------:R-:W-:Y:S01]  /*7830*/  LOP3.LUT R40, R67, 0xffff0000, RZ, 0xc0, !PT ;  /* 0xffff000043287812 */ /* 0x000fe200078ec0ff */
[C---:B------:R-:W-:Y:S01]  /*7840*/  FFMA R21, R41.reuse, R42, R21 ;  /* 0x0000002a29157223 */ /* 0x040fe20000000015 */
[C---:B------:R-:W-:Y:S01]  /*7850*/  FFMA R22, R41.reuse, R43, R22 ;  /* 0x0000002b29167223 */ /* 0x040fe20000000016 */
[----:B------:R-:W-:Y:S01]  /*7860*/  FMUL R27, R38, R27 ;  /* 0x0000001b261b7220 */ /* 0x000fe20000400000 */
[----:B------:R-:W-:Y:S01]  /*7870*/  SHF.L.U32 R43, R72, 0x10, RZ ;  /* 0x00000010482b7819 */ /* 0x000fe200000006ff */
[----:B------:R-:W-:Y:S01]  /*7880*/  FMUL R24, R38, R28 ;  /* 0x0000001c26187220 */ /* 0x000fe20000400000 */
[----:B------:R-:W-:Y:S01]  /*7890*/  LOP3.LUT R42, R72, 0xffff0000, RZ, 0xc0, !PT ;  /* 0xffff0000482a7812 */ /* 0x000fe200078ec0ff */
[C---:B------:R-:W-:Y:S01]  /*78a0*/  FMUL R25, R38.reuse, R29 ;  /* 0x0000001d26197220 */ /* 0x040fe20000400000 */
[C---:B------:R-:W-:Y:S01]  /*78b0*/  FMUL R26, R38.reuse, R30 ;  /* 0x0000001e261a7220 */ /* 0x040fe20000400000 */
[C---:B------:R-:W-:Y:S01]  /*78c0*/  FFMA R27, R41.reuse, R40, R27 ;  /* 0x00000028291b7223 */ /* 0x040fe2000000001b */
[----:B------:R-:W-:Y:S01]  /*78d0*/  FFMA R24, R41, R43, R24 ;  /* 0x0000002b29187223 */ /* 0x000fe20000000018 */
[----:B------:R-:W-:Y:S01]  /*78e0*/  LOP3.LUT R40, R73, 0xffff0000, RZ, 0xc0, !PT ;  /* 0xffff000049287812 */ /* 0x000fe200078ec0ff */
[C---:B------:R-:W-:Y:S01]  /*78f0*/  FFMA R25, R41.reuse, R42, R25 ;  /* 0x0000002a29197223 */ /* 0x040fe20000000019 */
[----:B------:R-:W-:Y:S01]  /*7900*/  FMUL R31, R38, R31 ;  /* 0x0000001f261f7220 */ /* 0x000fe20000400000 */
[----:B------:R-:W-:Y:S01]  /*7910*/  SHF.L.U32 R43, R74, 0x10, RZ ;  /* 0x000000104a2b7819 */ /* 0x000fe200000006ff */
[----:B------:R-:W-:Y:S01]  /*7920*/  FFMA R26, R41, R45, R26 ;  /* 0x0000002d291a7223 */ /* 0x000fe2000000001a */
[----:B------:R-:W-:Y:S01]  /*7930*/  FMUL R28, R38, R32 ;  /* 0x00000020261c7220 */ /* 0x000fe20000400000 */
[----:B------:R-:W-:Y:S01]  /*7940*/  LOP3.LUT R42, R74, 0xffff0000, RZ, 0xc0, !PT ;  /* 0xffff00004a2a7812 */ /* 0x000fe200078ec0ff */
[C---:B------:R-:W-:Y:S01]  /*7950*/  FMUL R29, R38.reuse, R33 ;  /* 0x00000021261d7220 */ /* 0x040fe20000400000 */
[----:B------:R-:W-:Y:S01]  /*7960*/  SHF.L.U32 R45, R75, 0x10, RZ ;  /* 0x000000104b2d7819 */ /* 0x000fe200000006ff */
[C---:B------:R-:W-:Y:S01]  /*7970*/  FMUL R30, R38.reuse, R34 ;  /* 0x00000022261e7220 */ /* 0x040fe20000400000 */
[----:B------:R-:W-:Y:S01]  /*7980*/  FFMA R31, R41, R40, R31 ;  /* 0x00000028291f7223 */ /* 0x000fe2000000001f */
[----:B------:R-:W-:Y:S01]  /*7990*/  FMUL R35, R38, R35 ;  /* 0x0000002326237220 */ /* 0x000fe20000400000 */
[----:B------:R-:W-:Y:S01]  /*79a0*/  F2FP.BF16.F32.PACK_AB R109, R23, R18 ;  /* 0x00000012176d723e */ /* 0x000fe200000010ff */
[----:B------:R-:W-:Y:S01]  /*79b0*/  FFMA R28, R41, R43, R28 ;  /* 0x0000002b291c7223 */ /* 0x000fe2000000001c */
[----:B------:R-:W-:Y:S01]  /*79c0*/  F2FP.BF16.F32.PACK_AB R110, R21, R20 ;  /* 0x00000014156e723e */ /* 0x000fe200000010ff */
[----:B------:R-:W-:Y:S01]  /*79d0*/  FFMA R29, R41, R42, R29 ;  /* 0x0000002a291d7223 */ /* 0x000fe2000000001d */
[----:B------:R-:W-:Y:S01]  /*79e0*/  F2FP.BF16.F32.PACK_AB R111, R27, R22 ;  /* 0x000000161b6f723e */ /* 0x000fe200000010ff */
[C---:B------:R-:W-:Y:S01]  /*79f0*/  FFMA R30, R41.reuse, R45, R30 ;  /* 0x0000002d291e7223 */ /* 0x040fe2000000001e */
[----:B------:R-:W-:Y:S01]  /*7a00*/  FFMA R35, R41, R44, R35 ;  /* 0x0000002c29237223 */ /* 0x000fe20000000023 */
[----:B------:R-:W-:Y:S02]  /*7a10*/  F2FP.BF16.F32.PACK_AB R112, R25, R24 ;  /* 0x000000181970723e */ /* 0x000fe400000010ff */
[----:B------:R1:W-:Y:S01]  /*7a20*/  STS.128 [R98+0x20], R108 ;  /* 0x0000206c62007388 */ /* 0x0003e20000000c00 */
[----:B------:R-:W-:Y:S02]  /*7a30*/  F2FP.BF16.F32.PACK_AB R113, R31, R26 ;  /* 0x0000001a1f71723e */ /* 0x000fe400000010ff */
[----:B------:R-:W-:Y:S02]  /*7a40*/  F2FP.BF16.F32.PACK_AB R114, R29, R28 ;  /* 0x0000001c1d72723e */ /* 0x000fe400000010ff */
[----:B------:R-:W-:Y:S05]  /*7a50*/  F2FP.BF16.F32.PACK_AB R115, R35, R30 ;  /* 0x0000001e2373723e */ /* 0x000fea00000010ff */
[----:B------:R1:W-:Y:S01]  /*7a60*/  STS.128 [R106+0x30], R112 ;  /* 0x000030706a007388 */ /* 0x0003e20000000c00 */
[----:B------:R-:W-:Y:S01]  /*7a70*/  @!PT LDS RZ, [RZ] ;  /* 0x00000000fffff984 */ /* 0x000fe20000000800 */
[----:B------:R-:W-:Y:S01]  /*7a80*/  @!PT LDS RZ, [RZ] ;  /* 0x00000000fffff984 */ /* 0x000fe20000000800 */
[----:B------:R-:W-:Y:S01]  /*7a90*/  @!PT LDS RZ, [RZ] ;  /* 0x00000000fffff984 */ /* 0x000fe20000000800 */
[----:B------:R-:W-:Y:S01]  /*7aa0*/  @!PT LDS RZ, [RZ] ;  /* 0x00000000fffff984 */ /* 0x000fe20000000800 */
[----:B------:R3:W-:Y:S07]  /*7ab0*/  MEMBAR.ALL.CTA ;  /* 0x0000000000007992 */ /* 0x0007ee0000008000 */
[----:B---3--:R-:W3:Y:S02]  /*7ac0*/  FENCE.VIEW.ASYNC.S ;  /* 0x00000000000073c6 */ /* 0x008ee40000000000 */
[----:B---3--:R-:W-:Y:S06]  /*7ad0*/  BAR.SYNC.DEFER_BLOCKING 0x1, 0x80 ;  /* 0x0042000000007b1d */ /* 0x008fec0000010000 */
[----:B------:R-:W-:Y:S05]  /*7ae0*/  @P0 BRA `(.L_x_123) ;  /* 0x0000000000300947 */ /* 0x000fea0003800000 */
[----:B------:R-:W3:Y:S01]  /*7af0*/  LDCU.64 UR6, c[0x0][0x348] ;  /* 0x00006900ff0677ac */ /* 0x000ee20008000a00 */
[----:B------:R-:W-:Y:S02]  /*7b00*/  R2UR UR42, R102 ;  /* 0x00000000662a72ca */ /* 0x000fe400000e0000 */
[----:B------:R-:W-:Y:S01]  /*7b10*/  R2UR UR43, R99 ;  /* 0x00000000632b72ca */ /* 0x000fe200000e0000 */
[----:B------:R-:W-:Y:S01]  /*7b20*/  UIADD3 UR4, UPT, UPT, UR49, 0x200, URZ ;  /* 0x0000020031047890 */ /* 0x000fe2000fffe0ff */
[----:B------:R-:W-:Y:S05]  /*7b30*/  R2UR UR44, R101 ;  /* 0x00000000652c72ca */ /* 0x000fea00000e0000 */
[----:B------:R-:W-:Y:S05]  /*7b40*/  IMAD.U32 R80, RZ, RZ, UR4 ;  /* 0x00000004ff507e24 */ /* 0x000fea000f8e00ff */
[----:B------:R-:W-:Y:S01]  /*7b50*/  R2UR UR40, R80 ;  /* 0x00000000502872ca */ /* 0x000fe200000e0000 */
[----:B---3--:R-:W-:Y:S04]  /*7b60*/  UIADD3 UR4, UP0, UPT, UR6, 0x680, URZ ;  /* 0x0000068006047890 */ /* 0x008fe8000ff1e0ff */
[----:B------:R-:W-:Y:S09]  /*7b70*/  UIADD3.X UR5, UPT, UPT, URZ, UR7, URZ, UP0, !UPT ;  /* 0x00000007ff057290 */ /* 0x000ff200087fe4ff */
[----:B------:R3:W-:Y:S01]  /*7b80*/  UTMASTG.4D.IM2COL [UR40], [UR4] ;  /* 0x00000028040073b5 */ /* 0x0007e20008058000 */
[----:B------:R0:W-:Y:S01]  /*7b90*/  UTMACMDFLUSH ;  /* 0x00000000000079b7 */ /* 0x0001e20000000000 */
[----:B---3--:R-:W-:Y:S04]  /*7ba0*/  DEPBAR.LE SB0, 0x1 ;  /* 0x000080400000791a */ /* 0x008fe80000000000 */
.L_x_123:
[----:B------:R-:W-:Y:S05]  /*7bb0*/  BSYNC.RECONVERGENT B0 ;  /* 0x0000000000007941 */ /* 0x000fea0003800200 */
.L_x_122:
[----:B------:R-:W-:Y:S01]  /*7bc0*/  BAR.SYNC.DEFER_BLOCKING 0x1, 0x80 ;  /* 0x0042000000007b1d */ /* 0x000fe20000010000 */
[----:B------:R-:W-:Y:S01]  /*7bd0*/  ISETP.NE.AND P1, PT, R104, RZ, PT ;  /* 0x000000ff6800720c */ /* 0x000fe20003f25270 */
[----:B------:R-:W-:Y:S01]  /*7be0*/  UISETP.NE.AND UP0, UPT, UR53, URZ, UPT ;  /* 0x000000ff3500728c */ /* 0x000fe2000bf05270 */
[----:B------:R-:W-:Y:S11]  /*7bf0*/  LEA R3, R47, UR49, 0x3 ;  /* 0x000000312f037c11 */ /* 0x000ff6000f8e18ff */
[----:B------:R-:W-:Y:S01]  /*7c00*/  @P1 SHF.L.U32 R4, R83, 0x1f, RZ ;  /* 0x0000001f53041819 */ /* 0x000fe200000006ff */
[----:B------:R-:W-:Y:S06]  /*7c10*/  BRA.U !UP0, `(.L_x_124) ;  /* 0x0000000108247547 */ /* 0x000fec000b800000 */
[----:B------:R-:W3:Y:S01]  /*7c20*/  S2R R0, SR_CgaCtaId ;  /* 0x0000000000007919 */ /* 0x000ee20000008800 */
[----:B------:R-:W-:Y:S01]  /*7c30*/  IMAD.U32 R2, RZ, RZ, UR50 ;  /* 0x00000032ff027e24 */ /* 0x000fe2000f8e00ff */
[----:B------:R-:W-:Y:S04]  /*7c40*/  UIADD3 UR4, UPT, UPT, UR50, 0x1, URZ ;  /* 0x0000000132047890 */ /* 0x000fe8000fffe0ff */
[----:B------:R-:W-:Y:S01]  /*7c50*/  @P1 LEA R2, R2, UR49, 0x3 ;  /* 0x0000003102021c11 */ /* 0x000fe2000f8e18ff */
[----:B------:R-:W-:Y:S04]  /*7c60*/  UISETP.NE.AND UP0, UPT, UR4, 0x4, UPT ;  /* 0x000000040400788c */ /* 0x000fe8000bf05270 */
[----:B------:R-:W-:Y:S01]  /*7c70*/  @P1 VIADD R5, R2, 0x120 ;  /* 0x0000012002051836 */ /* 0x000fe20000000000 */
[----:B------:R-:W-:Y:S04]  /*7c80*/  USEL UR50, UR4, URZ, UP0 ;  /* 0x000000ff04327287 */ /* 0x000fe80008000000 */
[----:B---3--:R-:W-:Y:S04]  /*7c90*/  @P1 PRMT R0, R0, 0x654, R5 ;  /* 0x0000065400001816 */ /* 0x008fe80000000005 */
[----:B------:R3:W-:Y:S04]  /*7ca0*/  @P1 SYNCS.ARRIVE.TRANS64.RED.A1T0 RZ, [R0+URZ], RZ ;  /* 0x000000ff00ff19a7 */ /* 0x0007e800081004ff */
.L_x_124:
[----:B------:R-:W4:Y:S01]  /*7cb0*/  @P1 SYNCS.PHASECHK.TRANS64.TRYWAIT P0, [R3+URZ+0x100], R4 ;  /* 0x00010004030015a7 */ /* 0x000f2200080011ff */
[----:B------:R-:W-:Y:S01]  /*7cc0*/  BSSY B1, `(.L_x_125) ;  /* 0x0000016000017945 */ /* 0x000fe20003800000 */
[----:B----4-:R-:W-:Y:S03]  /*7cd0*/  @P1 SEL R46, RZ, 0x1, !P0 ;  /* 0x00000001ff2e1807 */ /* 0x010fe60004000000 */
[----:B------:R-:W-:Y:S05]  /*7ce0*/  @!P1 BRA `(.L_x_126) ;  /* 0x00000000004c9947 */ /* 0x000fea0003800000 */
[----:B------:R-:W-:Y:S01]  /*7cf0*/  ISETP.NE.AND P0, PT, R46, RZ, PT ;  /* 0x000000ff2e00720c */ /* 0x000fe20003f05270 */
[----:B------:R-:W-:Y:S01]  /*7d00*/  BSSY B0, `(.L_x_127) ;  /* 0x000000b000007945 */ /* 0x000fe20003800000 */
[----:B------:R-:W-:Y:S11]  /*7d10*/  ISETP.NE.AND P1, PT, R68, RZ, PT ;  /* 0x000000ff4400720c */ /* 0x000ff60003f25270 */
[----:B------:R-:W-:Y:S02]  /*7d20*/  @!UPT UIADD3 URZ, UPT, UPT, URZ, URZ, URZ ;  /* 0x000000fffffff290 */ /* 0x000fe4000fffe0ff */
[C---:B------:R-:W-:Y:S01]  /*7d30*/  @P1 IMAD R6, R47.reuse, 0x2000, R84 ;  /* 0x000020002f061824 */ /* 0x040fe200078e0254 */
[C---:B------:R-:W-:Y:S01]  /*7d40*/  @P1 LEA R4, R47.reuse, R98, 0xd ;  /* 0x000000622f041211 */ /* 0x040fe200078e68ff */
[C---:B------:R-:W-:Y:S02]  /*7d50*/  @P1 IMAD R5, R47.reuse, 0x2000, R100 ;  /* 0x000020002f051824 */ /* 0x040fe400078e0264 */
[----:B------:R-:W-:Y:S01]  /*7d60*/  @P1 IMAD R2, R47, 0x2000, R106 ;  /* 0x000020002f021824 */ /* 0x000fe200078e026a */
[----:B------:R-:W-:Y:S06]  /*7d70*/  @P0 BRA `(.L_x_128) ;  /* 0x00000000000c0947 */ /* 0x000fec0003800000 */
[----:B---3--:R-:W-:Y:S04]  /*7d80*/  SHF.L.U32 R0, R83, 0x1f, RZ ;  /* 0x0000001f53007819 */ /* 0x008fe800000006ff */
[----:B------:R-:W3:Y:S02]  /*7d90*/  SYNCS.PHASECHK.TRANS64.TRYWAIT P0, [R3+URZ+0x100], R0 ;  /* 0x00010000030075a7 */ /* 0x000ee400080011ff */
[----:B---3--:R-:W-:Y:S05]  /*7da0*/  @!P0 BRA `(.L_x_129) ;  /* 0x0000003400888947 */ /* 0x008fea0003800000 */
.L_x_128:
[----:B------:R-:W-:Y:S05]  /*7db0*/  BSYNC B0 ;  /* 0x0000000000007941 */ /* 0x000fea0003800000 */
.L_x_127:
[----:B------:R-:W-:Y:S02]  /*7dc0*/  ISETP.NE.AND P0, PT, R68, RZ, PT ;  /* 0x000000ff4400720c */ /* 0x000fe40003f05270 */
[----:B------:R-:W-:Y:S11]  /*7dd0*/  IADD3 R47, PT, PT, R47, 0x1, RZ ;  /* 0x000000012f2f7810 */ /* 0x000ff60007ffe0ff */
[----:B------:R4:W1:Y:S04]  /*7de0*/  @P0 LDS.128 R48, [R6] ;  /* 0x0000000006300984 */ /* 0x0008680000000c00 */
[----:B------:R4:W1:Y:S04]  /*7df0*/  @P0 LDS.128 R56, [R5+0x10] ;  /* 0x0000100005380984 */ /* 0x0008680000000c00 */
[----:B------:R4:W1:Y:S04]  /*7e00*/  @P0 LDS.128 R64, [R4+0x20] ;  /* 0x0000200004400984 */ /* 0x0008680000000c00 */
[----:B------:R4:W1:Y:S02]  /*7e10*/  @P0 LDS.128 R72, [R2+0x30] ;  /* 0x0000300002480984 */ /* 0x0008640000000c00 */
.L_x_126:
[----:B------:R-:W-:Y:S05]  /*7e20*/  BSYNC B1 ;  /* 0x0000000000017941 */ /* 0x000fea0003800000 */
.L_x_125:
[----:B---3--:R-:W-:Y:S05]  /*7e30*/  VIADD R3, R39, 0x20 ;  /* 0x0000002027037836 */ /* 0x008fea0000000000 */
[----:B------:R-:W-:Y:S04]  /*7e40*/  SHF.R.U32.HI R3, RZ, 0x15, R3 ;  /* 0x00000015ff037819 */ /* 0x000fe80000011603 */
[----:B------:R-:W-:Y:S11]  /*7e50*/  LOP3.LUT P0, RZ, R3, 0x3, R88, 0x48, !PT ;  /* 0x0000000303ff7812 */ /* 0x000ff60007804858 */
[----:B------:R-:W-:Y:S02]  /*7e60*/  @!UPT UIADD3 URZ, UPT, UPT, URZ, URZ, URZ ;  /* 0x000000fffffff290 */ /* 0x000fe4000fffe0ff */
[----:B------:R-:W-:Y:S05]  /*7e70*/  @!P0 BRA `(.L_x_130) ;  /* 0x0000000000408947 */ /* 0x000fea0003800000 */
[----:B------:R-:W3:Y:S01]  /*7e80*/  LDCU.64 UR8, c[0x4][0x70] ;  /* 0x01000e00ff0877ac */ /* 0x000ee20008000a00 */
[----:B------:R-:W-:Y:S01]  /*7e90*/  MOV R3, 0x0 ;  /* 0x0000000000037802 */ /* 0x000fe20000000f00 */
[----:B------:R-:W-:Y:S02]  /*7ea0*/  HFMA2 R12, -RZ, RZ, 0, 5.9604644775390625e-08 ;  /* 0x00000001ff0c7431 */ /* 0x000fe400000001ff */
[----:B------:R-:W-:Y:S02]  /*7eb0*/  IMAD.MOV.U32 R8, RZ, RZ, 0x192 ;  /* 0x00000192ff087424 */ /* 0x000fe400078e00ff */
[----:B------:R-:W-:Y:S01]  /*7ec0*/  IMAD.MOV.U32 R13, RZ, RZ, RZ ;  /* 0x000000ffff0d7224 */ /* 0x000fe200078e00ff */
[----:B------:R-:W5:Y:S01]  /*7ed0*/  LDCU.64 UR6, c[0x4][0x78] ;  /* 0x01000f00ff0677ac */ /* 0x000f620008000a00 */
[----:B----4-:R-:W4:Y:S01]  /*7ee0*/  LDC.64 R2, c[0x4][R3] ;  /* 0x0100000003027b82 */ /* 0x010f220000000a00 */
[----:B------:R-:W2:Y:S01]  /*7ef0*/  LDCU.64 UR4, c[0x4][0x10] ;  /* 0x01000200ff0477ac */ /* 0x000ea20008000a00 */
[----:B---3--:R-:W-:Y:S01]  /*7f00*/  MOV R5, UR9 ;  /* 0x0000000900057c02 */ /* 0x008fe20008000f00 */
[----:B------:R-:W-:Y:S01]  /*7f10*/  IMAD.U32 R4, RZ, RZ, UR8 ;  /* 0x00000008ff047e24 */ /* 0x000fe2000f8e00ff */
[----:B-----5:R-:W-:Y:S01]  /*7f20*/  MOV R7, UR7 ;  /* 0x0000000700077c02 */ /* 0x020fe20008000f00 */
[----:B------:R-:W-:Y:S01]  /*7f30*/  IMAD.U32 R6, RZ, RZ, UR6 ;  /* 0x00000006ff067e24 */ /* 0x000fe2000f8e00ff */
[----:B--2---:R-:W-:Y:S01]  /*7f40*/  MOV R11, UR5 ;  /* 0x00000005000b7c02 */ /* 0x004fe20008000f00 */
[----:B------:R-:W-:Y:S02]  /*7f50*/  IMAD.U32 R10, RZ, RZ, UR4 ;  /* 0x00000004ff0a7e24 */ /* 0x000fe4000f8e00ff */
[----:B------:R-:W-:Y:S07]  /*7f60*/  LEPC R20, `(.L_x_130) ;  /* 0x000000001014794e */ /* 0x000fee0000000000 */
[----:B-1--4-:R-:W-:Y:S05]  /*7f70*/  CALL.ABS.NOINC R2 ;  /* 0x0000000002007343 */ /* 0x012fea0003c00000 */
.L_x_130:
[C---:B-1----:R-:W-:Y:S01]  /*7f80*/  SHF.L.U32 R40, R48.reuse, 0x10, RZ ;  /* 0x0000001030287819 */ /* 0x042fe200000006ff */
[----:B------:R-:W-:Y:S05]  /*7f90*/  WARPSYNC.ALL ;  /* 0x0000000000007948 */ /* 0x000fea0003800000 */
[----:B------:R-:W-:Y:S01]  /*7fa0*/  R2UR UR4, R39 ;  /* 0x00000000270472ca */ /* 0x000fe200000e0000 */
[----:B------:R-:W1:Y:S01]  /*7fb0*/  S2R R107, SR_CgaCtaId ;  /* 0x00000000006b7919 */ /* 0x000e620000008800 */
[----:B------:R-:W-:Y:S01]  /*7fc0*/  LOP3.LUT R43, R48, 0xffff0000, RZ, 0xc0, !PT ;  /* 0xffff0000302b7812 */ /* 0x000fe200078ec0ff */
[----:B------:R-:W-:Y:S01]  /*7fd0*/  BSSY.RECONVERGENT B0, `(.L_x_131) ;  /* 0x000008f000007945 */ /* 0x000fe20003800200 */
[----:B------:R-:W-:Y:S02]  /*7fe0*/  LOP3.LUT R42, R49, 0xffff0000, RZ, 0xc0, !PT ;  /* 0xffff0000312a7812 */ /* 0x000fe400078ec0ff */
[----:B------:R-:W-:Y:S02]  /*7ff0*/  LOP3.LUT R44, R50, 0xffff0000, RZ, 0xc0, !PT ;  /* 0xffff0000322c7812 */ /* 0x000fe400078ec0ff */
[----:B------:R-:W-:Y:S02]  /*8000*/  SHF.L.U32 R45, R59, 0x10, RZ ;  /* 0x000000103b2d7819 */ /* 0x000fe400000006ff */
[----:B------:R-:W-:Y:S02]  /*8010*/  ISETP.NE.AND P6, PT, R104, RZ, PT ;  /* 0x000000ff6800720c */ /* 0x000fe40003fc5270 */
[----:B------:R-:W-:Y:S01]  /*8020*/  ISETP.NE.AND P0, PT, R86, RZ, PT ;  /* 0x000000ff5600720c */ /* 0x000fe20003f05270 */
[----:B----4-:R-:W3:Y:S01]  /*8030*/  LDTM.x32 R4, tmem[UR4+0x20] ;  /* 0x00002004000479ee */ /* 0x010ee200082c0000 */
[----:B------:R-:W-:Y:S02]  /*8040*/  MOV R69, UR50 ;  /* 0x0000003200457c02 */ /* 0x000fe40008000f00 */
[----:B------:R-:W-:Y:S07]  /*8050*/  LEA R70, R47, UR49, 0x3 ;  /* 0x000000312f467c11 */ /* 0x000fee000f8e18ff */
[----:B------:R-:W-:Y:S04]  /*8060*/  @P6 LEA R69, R69, UR49, 0x3 ;  /* 0x0000003145456c11 */ /* 0x000fe8000f8e18ff */
[----:B------:R-:W-:Y:S02]  /*8070*/  @P6 IADD3 R112, PT, PT, R69, 0x120, RZ ;  /* 0x0000012045706810 */ /* 0x000fe40007ffe0ff */
[----:B------:R-:W-:Y:S02]  /*8080*/  @P6 SHF.L.U32 R69, R83, 0x1f, RZ ;  /* 0x0000001f53456819 */ /* 0x000fe400000006ff */
[----:B-1----:R-:W-:Y:S01]  /*8090*/  @P6 PRMT R112, R107, 0x654, R112 ;  /* 0x000006546b706816 */ /* 0x002fe20000000070 */
[C---:B---3--:R-:W-:Y:S01]  /*80a0*/  FMUL R0, R38.reuse, R4 ;  /* 0x0000000426007220 */ /* 0x048fe20000400000 */
[C---:B------:R-:W-:Y:S01]  /*80b0*/  FMUL R2, R38.reuse, R5 ;  /* 0x0000000526027220 */ /* 0x040fe20000400000 */
[C---:B------:R-:W-:Y:S01]  /*80c0*/  FMUL R3, R38.reuse, R6 ;  /* 0x0000000626037220 */ /* 0x040fe20000400000 */
[C---:B------:R-:W-:Y:S01]  /*80d0*/  FMUL R7, R38.reuse, R7 ;  /* 0x0000000726077220 */ /* 0x040fe20000400000 */
[----:B------:R-:W-:Y:S01]  /*80e0*/  FFMA R0, R41, R40, R0 ;  /* 0x0000002829007223 */ /* 0x000fe20000000000 */
[----:B------:R-:W-:Y:S01]  /*80f0*/  SHF.L.U32 R40, R49, 0x10, RZ ;  /* 0x0000001031287819 */ /* 0x000fe200000006ff */
[----:B------:R-:W-:Y:S01]  /*8100*/  FFMA R2, R41, R43, R2 ;  /* 0x0000002b29027223 */ /* 0x000fe20000000002 */
[----:B------:R-:W-:Y:S01]  /*8110*/  SHF.L.U32 R43, R51, 0x10, RZ ;  /* 0x00000010332b7819 */ /* 0x000fe200000006ff */
[C---:B------:R-:W-:Y:S01]  /*8120*/  FMUL R4, R38.reuse, R8 ;  /* 0x0000000826047220 */ /* 0x040fe20000400000 */
[----:B------:R-:W-:Y:S01]  /*8130*/  FMUL R5, R38, R9 ;  /* 0x0000000926057220 */ /* 0x000fe20000400000 */
[C---:B------:R-:W-:Y:S01]  /*8140*/  FFMA R3, R41.reuse, R40, R3 ;  /* 0x0000002829037223 */ /* 0x040fe20000000003 */
[----:B------:R-:W-:Y:S01]  /*8150*/  SHF.L.U32 R40, R50, 0x10, RZ ;  /* 0x0000001032287819 */ /* 0x000fe200000006ff */
[----:B------:R-:W-:Y:S01]  /*8160*/  FFMA R7, R41, R42, R7 ;  /* 0x0000002a29077223 */ /* 0x000fe20000000007 */
[----:B------:R-:W-:Y:S01]  /*8170*/  LOP3.LUT R42, R51, 0xffff0000, RZ, 0xc0, !PT ;  /* 0xffff0000332a7812 */ /* 0x000fe200078ec0ff */
[----:B------:R-:W-:Y:S01]  /*8180*/  FMUL R6, R38, R10 ;  /* 0x0000000a26067220 */ /* 0x000fe20000400000 */
[----:B------:R-:W-:Y:S01]  /*8190*/  F2FP.BF16.F32.PACK_AB R52, R2, R0 ;  /* 0x000000000234723e */ /* 0x000fe200000010ff */
        /* <DEDUP_REMOVED lines=18> */
[C---:B------:R-:W-:Y:S01]  /*82c0*/  LOP3.LUT R42, R58.reuse, 0xffff0000, RZ, 0xc0, !PT ;  /* 0xffff00003a2a7812 */ /* 0x040fe200078ec0ff */
[----:B------:R-:W-:Y:S01]  /*82d0*/  FFMA R10, R41, R43, R10 ;  /* 0x0000002b290a7223 */ /* 0x000fe2000000000a */
[----:B------:R-:W-:Y:S01]  /*82e0*/  SHF.L.U32 R43, R58, 0x10, RZ ;  /* 0x000000103a2b7819 */ /* 0x000fe200000006ff */
[C---:B------:R-:W-:Y:S01]  /*82f0*/  FMUL R15, R38.reuse, R15 ;  /* 0x0000000f260f7220 */ /* 0x040fe20000400000 */
[----:B------:R-:W-:Y:S01]  /*8300*/  F2FP.BF16.F32.PACK_AB R60, R9, R8 ;  /* 0x00000008093c723e */ /* 0x000fe200000010ff */
[C---:B------:R-:W-:Y:S01]  /*8310*/  FMUL R12, R38.reuse, R16 ;  /* 0x00000010260c7220 */ /* 0x040fe20000400000 */
[----:B------:R-:W-:Y:S01]  /*8320*/  FMUL R13, R38, R17 ;  /* 0x00000011260d7220 */ /* 0x000fe20000400000 */
[----:B------:R-:W-:Y:S01]  /*8330*/  FFMA R15, R41, R40, R15 ;  /* 0x00000028290f7223 */ /* 0x000fe2000000000f */
[----:B------:R-:W-:Y:S01]  /*8340*/  LOP3.LUT R40, R59, 0xffff0000, RZ, 0xc0, !PT ;  /* 0xffff00003b287812 */ /* 0x000fe200078ec0ff */
[----:B------:R-:W-:Y:S01]  /*8350*/  FFMA R12, R41, R43, R12 ;  /* 0x0000002b290c7223 */ /* 0x000fe2000000000c */
[----:B------:R-:W-:Y:S01]  /*8360*/  SHF.L.U32 R43, R64, 0x10, RZ ;  /* 0x00000010402b7819 */ /* 0x000fe200000006ff */
[----:B------:R-:W-:Y:S01]  /*8370*/  FMUL R14, R38, R18 ;  /* 0x00000012260e7220 */ /* 0x000fe20000400000 */
[----:B------:R-:W-:Y:S01]  /*8380*/  F2FP.BF16.F32.PACK_AB R61, R15, R10 ;  /* 0x0000000a0f3d723e */ /* 0x000fe200000010ff */
[----:B------:R1:W-:Y:S01]  /*8390*/  STS.128 [R84+0x2000], R52 ;  /* 0x0020003454007388 */ /* 0x0003e20000000c00 */
[----:B------:R-:W-:Y:S01]  /*83a0*/  FFMA R13, R41, R42, R13 ;  /* 0x0000002a290d7223 */ /* 0x000fe2000000000d */
[----:B------:R-:W-:Y:S01]  /*83b0*/  LOP3.LUT R42, R64, 0xffff0000, RZ, 0xc0, !PT ;  /* 0xffff0000402a7812 */ /* 0x000fe200078ec0ff */
[C---:B------:R-:W-:Y:S01]  /*83c0*/  FMUL R19, R38.reuse, R19 ;  /* 0x0000001326137220 */ /* 0x040fe20000400000 */
[C---:B------:R-:W-:Y:S01]  /*83d0*/  FMUL R16, R38.reuse, R20 ;  /* 0x0000001426107220 */ /* 0x040fe20000400000 */
[C---:B------:R-:W-:Y:S01]  /*83e0*/  FMUL R17, R38.reuse, R21 ;  /* 0x0000001526117220 */ /* 0x040fe20000400000 */
[----:B------:R-:W-:Y:S01]  /*83f0*/  F2FP.BF16.F32.PACK_AB R62, R13, R12 ;  /* 0x0000000c0d3e723e */ /* 0x000fe200000010ff */
[----:B------:R-:W-:Y:S01]  /*8400*/  FFMA R14, R41, R45, R14 ;  /* 0x0000002d290e7223 */ /* 0x000fe2000000000e */
[----:B------:R-:W-:Y:S01]  /*8410*/  SHF.L.U32 R45, R65, 0x10, RZ ;  /* 0x00000010412d7819 */ /* 0x000fe200000006ff */
[----:B------:R-:W-:Y:S01]  /*8420*/  FFMA R19, R41, R40, R19 ;  /* 0x0000002829137223 */ /* 0x000fe20000000013 */
[----:B------:R-:W-:Y:S01]  /*8430*/  LOP3.LUT R40, R65, 0xffff0000, RZ, 0xc0, !PT ;  /* 0xffff000041287812 */ /* 0x000fe200078ec0ff */
[----:B------:R-:W-:Y:S01]  /*8440*/  FFMA R16, R41, R43, R16 ;  /* 0x0000002b29107223 */ /* 0x000fe20000000010 */
[----:B------:R-:W-:Y:S01]  /*8450*/  SHF.L.U32 R43, R67, 0x10, RZ ;  /* 0x00000010432b7819 */ /* 0x000fe200000006ff */
[C---:B------:R-:W-:Y:S01]  /*8460*/  FMUL R18, R38.reuse, R22 ;  /* 0x0000001626127220 */ /* 0x040fe20000400000 */
[----:B------:R-:W-:Y:S01]  /*8470*/  F2FP.BF16.F32.PACK_AB R63, R19, R14 ;  /* 0x0000000e133f723e */ /* 0x000fe200000010ff */
[C---:B------:R-:W-:Y:S01]  /*8480*/  FFMA R17, R41.reuse, R42, R17 ;  /* 0x0000002a29117223 */ /* 0x040fe20000000011 */
[----:B------:R-:W-:Y:S01]  /*8490*/  FMUL R23, R38, R23 ;  /* 0x0000001726177220 */ /* 0x000fe20000400000 */
[----:B------:R-:W-:Y:S01]  /*84a0*/  SHF.L.U32 R42, R66, 0x10, RZ ;  /* 0x00000010422a7819 */ /* 0x000fe200000006ff */
[----:B------:R-:W-:Y:S01]  /*84b0*/  FMUL R20, R38, R24 ;  /* 0x0000001826147220 */ /* 0x000fe20000400000 */
[----:B------:R3:W-:Y:S01]  /*84c0*/  STS.128 [R100+0x2010], R60 ;  /* 0x0020103c64007388 */ /* 0x0007e20000000c00 */
[----:B------:R-:W-:Y:S01]  /*84d0*/  FFMA R18, R41, R45, R18 ;  /* 0x0000002d29127223 */ /* 0x000fe20000000012 */
[----:B------:R-:W-:Y:S01]  /*84e0*/  SHF.L.U32 R45, R75, 0x10, RZ ;  /* 0x000000104b2d7819 */ /* 0x000fe200000006ff */
[C---:B------:R-:W-:Y:S01]  /*84f0*/  FFMA R23, R41.reuse, R40, R23 ;  /* 0x0000002829177223 */ /* 0x040fe20000000017 */
[----:B------:R-:W-:Y:S01]  /*8500*/  LOP3.LUT R40, R66, 0xffff0000, RZ, 0xc0, !PT ;  /* 0xffff000042287812 */ /* 0x000fe200078ec0ff */
[----:B------:R-:W-:Y:S01]  /*8510*/  FFMA R20, R41, R42, R20 ;  /* 0x0000002a29147223 */ /* 0x000fe20000000014 */
[----:B------:R-:W-:Y:S01]  /*8520*/  LOP3.LUT R42, R67, 0xffff0000, RZ, 0xc0, !PT ;  /* 0xffff0000432a7812 */ /* 0x000fe200078ec0ff */
[C---:B------:R-:W-:Y:S01]  /*8530*/  FMUL R21, R38.reuse, R25 ;  /* 0x0000001926157220 */ /* 0x040fe20000400000 */
[C---:B------:R-:W-:Y:S01]  /*8540*/  FMUL R22, R38.reuse, R26 ;  /* 0x0000001a26167220 */ /* 0x040fe20000400000 */
[C---:B------:R-:W-:Y:S01]  /*8550*/  FMUL R27, R38.reuse, R27 ;  /* 0x0000001b261b7220 */ /* 0x040fe20000400000 */
[----:B------:R-:W-:Y:S01]  /*8560*/  FMUL R24, R38, R28 ;  /* 0x0000001c26187220 */ /* 0x000fe20000400000 */
[C---:B------:R-:W-:Y:S01]  /*8570*/  FFMA R21, R41.reuse, R40, R21 ;  /* 0x0000002829157223 */ /* 0x040fe20000000015 */
[C---:B------:R-:W-:Y:S01]  /*8580*/  FFMA R22, R41.reuse, R43, R22 ;  /* 0x0000002b29167223 */ /* 0x040fe20000000016 */
[----:B------:R-:W-:Y:S01]  /*8590*/  FFMA R27, R41, R42, R27 ;  /* 0x0000002a291b7223 */ /* 0x000fe2000000001b */
[----:B------:R-:W-:Y:S01]  /*85a0*/  SHF.L.U32 R40, R72, 0x10, RZ ;  /* 0x0000001048287819 */ /* 0x000fe200000006ff */
[----:B------:R-:W-:Y:S01]  /*85b0*/  FMUL R25, R38, R29 ;  /* 0x0000001d26197220 */ /* 0x000fe20000400000 */
[----:B------:R-:W-:Y:S01]  /*85c0*/  LOP3.LUT R42, R72, 0xffff0000, RZ, 0xc0, !PT ;  /* 0xffff0000482a7812 */ /* 0x000fe200078ec0ff */
[C---:B------:R-:W-:Y:S01]  /*85d0*/  FMUL R26, R38.reuse, R30 ;  /* 0x0000001e261a7220 */ /* 0x040fe20000400000 */
[----:B------:R-:W-:Y:S01]  /*85e0*/  SHF.L.U32 R43, R73, 0x10, RZ ;  /* 0x00000010492b7819 */ /* 0x000fe200000006ff */
[----:B------:R-:W-:Y:S01]  /*85f0*/  FFMA R24, R41, R40, R24 ;  /* 0x0000002829187223 */ /* 0x000fe20000000018 */
[----:B------:R-:W-:Y:S01]  /*8600*/  LOP3.LUT R40, R73, 0xffff0000, RZ, 0xc0, !PT ;  /* 0xffff000049287812 */ /* 0x000fe200078ec0ff */
[C---:B------:R-:W-:Y:S01]  /*8610*/  FFMA R25, R41.reuse, R42, R25 ;  /* 0x0000002a29197223 */ /* 0x040fe20000000019 */
[----:B------:R-:W-:Y:S01]  /*8620*/  FMUL R31, R38, R31 ;  /* 0x0000001f261f7220 */ /* 0x000fe20000400000 */
[C---:B------:R-:W-:Y:S01]  /*8630*/  FFMA R26, R41.reuse, R43, R26 ;  /* 0x0000002b291a7223 */ /* 0x040fe2000000001a */
[----:B------:R-:W-:Y:S01]  /*8640*/  SHF.L.U32 R43, R74, 0x10, RZ ;  /* 0x000000104a2b7819 */ /* 0x000fe200000006ff */
[----:B------:R-:W-:Y:S01]  /*8650*/  FMUL R28, R38, R32 ;  /* 0x00000020261c7220 */ /* 0x000fe20000400000 */
[----:B------:R-:W-:Y:S01]  /*8660*/  LOP3.LUT R42, R74, 0xffff0000, RZ, 0xc0, !PT ;  /* 0xffff00004a2a7812 */ /* 0x000fe200078ec0ff */
[C---:B------:R-:W-:Y:S01]  /*8670*/  FMUL R29, R38.reuse, R33 ;  /* 0x00000021261d7220 */ /* 0x040fe20000400000 */
[C---:B------:R-:W-:Y:S01]  /*8680*/  FMUL R30, R38.reuse, R34 ;  /* 0x00000022261e7220 */ /* 0x040fe20000400000 */
[----:B------:R-:W-:Y:S01]  /*8690*/  FFMA R31, R41, R40, R31 ;  /* 0x00000028291f7223 */ /* 0x000fe2000000001f */
[----:B------:R-:W-:Y:S01]  /*86a0*/  FMUL R35, R38, R35 ;  /* 0x0000002326237220 */ /* 0x000fe20000400000 */
[----:B-1----:R-:W-:Y:S01]  /*86b0*/  F2FP.BF16.F32.PACK_AB R52, R17, R16 ;  /* 0x000000101134723e */ /* 0x002fe200000010ff */
[----:B------:R-:W-:Y:S01]  /*86c0*/  FFMA R28, R41, R43, R28 ;  /* 0x0000002b291c7223 */ /* 0x000fe2000000001c */
[----:B------:R-:W-:Y:S01]  /*86d0*/  F2FP.BF16.F32.PACK_AB R53, R23, R18 ;  /* 0x000000121735723e */ /* 0x000fe200000010ff */
[----:B------:R-:W-:Y:S01]  /*86e0*/  FFMA R29, R41, R42, R29 ;  /* 0x0000002a291d7223 */ /* 0x000fe2000000001d */
[----:B------:R-:W-:Y:S01]  /*86f0*/  F2FP.BF16.F32.PACK_AB R54, R21, R20 ;  /* 0x000000141536723e */ /* 0x000fe200000010ff */
[----:B------:R-:W-:Y:S01]  /*8700*/  FFMA R30, R41, R45, R30 ;  /* 0x0000002d291e7223 */ /* 0x000fe2000000001e */
[----:B------:R-:W-:Y:S01]  /*8710*/  F2FP.BF16.F32.PACK_AB R55, R27, R22 ;  /* 0x000000161b37723e */ /* 0x000fe200000010ff */
[----:B------:R-:W-:Y:S01]  /*8720*/  FFMA R35, R41, R44, R35 ;  /* 0x0000002c29237223 */ /* 0x000fe20000000023 */
[----:B------:R-:W-:Y:S02]  /*8730*/  F2FP.BF16.F32.PACK_AB R108, R25, R24 ;  /* 0x00000018196c723e */ /* 0x000fe400000010ff */
[----:B------:R-:W-:Y:S01]  /*8740*/  F2FP.BF16.F32.PACK_AB R109, R31, R26 ;  /* 0x0000001a1f6d723e */ /* 0x000fe200000010ff */
[----:B------:R3:W-:Y:S01]  /*8750*/  STS.128 [R98+0x2020], R52 ;  /* 0x0020203462007388 */ /* 0x0007e20000000c00 */
        /* <DEDUP_REMOVED lines=8> */
[----:B-1----:R-:W1:Y:S02]  /*87e0*/  FENCE.VIEW.ASYNC.S ;  /* 0x00000000000073c6 */ /* 0x002e640000000000 */
[----:B-1----:R-:W-:Y:S06]  /*87f0*/  BAR.SYNC.DEFER_BLOCKING 0x1, 0x80 ;  /* 0x0042000000007b1d */ /* 0x002fec0000010000 */
[----:B------:R-:W-:Y:S05]  /*8800*/  @P0 BRA `(.L_x_132) ;  /* 0x00000000002c0947 */ /* 0x000fea0003800000 */
[----:B------:R-:W1:Y:S01]  /*8810*/  LDCU.64 UR6, c[0x0][0x348] ;  /* 0x00006900ff0677ac */ /* 0x000e620008000a00 */
[----:B------:R-:W-:Y:S02]  /*8820*/  R2UR UR10, R102 ;  /* 0x00000000660a72ca */ /* 0x000fe400000e0000 */
[----:B------:R-:W-:Y:S01]  /*8830*/  R2UR UR11, R99 ;  /* 0x00000000630b72ca */ /* 0x000fe200000e0000 */
[----:B------:R-:W-:Y:S01]  /*8840*/  UIADD3 UR9, UPT, UPT, UR41, 0x20, URZ ;  /* 0x0000002029097890 */ /* 0x000fe2000fffe0ff */
[----:B------:R-:W-:Y:S01]  /*8850*/  R2UR UR12, R101 ;  /* 0x00000000650c72ca */ /* 0x000fe200000e0000 */
[----:B------:R-:W-:Y:S02]  /*8860*/  UIADD3 UR8, UPT, UPT, UR49, 0x2200, URZ ;  /* 0x0000220031087890 */ /* 0x000fe4000fffe0ff */
[----:B-1----:R-:W-:Y:S04]  /*8870*/  UIADD3 UR4, UP0, UPT, UR6, 0x680, URZ ;  /* 0x0000068006047890 */ /* 0x002fe8000ff1e0ff */
[----:B------:R-:W-:Y:S09]  /*8880*/  UIADD3.X UR5, UPT, UPT, URZ, UR7, URZ, UP0, !UPT ;  /* 0x00000007ff057290 */ /* 0x000ff200087fe4ff */
[----:B------:R1:W-:Y:S01]  /*8890*/  UTMASTG.4D.IM2COL [UR8], [UR4] ;  /* 0x00000008040073b5 */ /* 0x0003e20008058000 */
[----:B------:R0:W-:Y:S01]  /*88a0*/  UTMACMDFLUSH ;  /* 0x00000000000079b7 */ /* 0x0001e20000000000 */
[----:B-1----:R-:W-:Y:S04]  /*88b0*/  DEPBAR.LE SB0, 0x1 ;  /* 0x000080400000791a */ /* 0x002fe80000000000 */
.L_x_132:
[----:B------:R-:W-:Y:S05]  /*88c0*/  BSYNC.RECONVERGENT B0 ;  /* 0x0000000000007941 */ /* 0x000fea0003800200 */
.L_x_131:
[----:B------:R-:W-:Y:S01]  /*88d0*/  BAR.SYNC.DEFER_BLOCKING 0x1, 0x80 ;  /* 0x0042000000007b1d */ /* 0x000fe20000010000 */
[----:B------:R-:W-:Y:S04]  /*88e0*/  UIADD3 UR4, UPT, UPT, UR50, 0x1, URZ ;  /* 0x0000000132047890 */ /* 0x000fe8000fffe0ff */
[----:B------:R-:W-:Y:S04]  /*88f0*/  UISETP.NE.AND UP0, UPT, UR4, 0x4, UPT ;  /* 0x000000040400788c */ /* 0x000fe8000bf05270 */
[----:B------:R-:W-:Y:S01]  /*8900*/  USEL UR40, UR4, URZ, UP0 ;  /* 0x000000ff04287287 */ /* 0x000fe20008000000 */
[----:B------:R1:W-:Y:S01]  /*8910*/  @P6 SYNCS.ARRIVE.TRANS64.RED.A1T0 RZ, [R112+URZ], RZ ;  /* 0x000000ff70ff69a7 */ /* 0x0003e200081004ff */
[----:B------:R-:W-:Y:S01]  /*8920*/  BSSY B1, `(.L_x_133) ;  /* 0x0000017000017945 */ /* 0x000fe20003800000 */
[----:B------:R-:W4:Y:S02]  /*8930*/  @P6 SYNCS.PHASECHK.TRANS64.TRYWAIT P0, [R70+URZ+0x100], R69 ;  /* 0x00010045460065a7 */ /* 0x000f2400080011ff */
[----:B----4-:R-:W-:Y:S01]  /*8940*/  @P6 SEL R46, RZ, 0x1, !P0 ;  /* 0x00000001ff2e6807 */ /* 0x010fe20004000000 */
[----:B-1----:R-:W-:Y:S06]  /*8950*/  @!P6 BRA `(.L_x_134) ;  /* 0x00000000004ce947 */ /* 0x002fec0003800000 */
        /* <DEDUP_REMOVED lines=9> */
[----:B------:R-:W-:Y:S04]  /*89f0*/  SHF.L.U32 R5, R83, 0x1f, RZ ;  /* 0x0000001f53057819 */ /* 0x000fe800000006ff */
[----:B------:R-:W1:Y:S02]  /*8a00*/  SYNCS.PHASECHK.TRANS64.TRYWAIT P0, [R70+URZ+0x100], R5 ;  /* 0x00010005460075a7 */ /* 0x000e6400080011ff */
[----:B-1----:R-:W-:Y:S05]  /*8a10*/  @!P0 BRA `(.L_x_137) ;  /* 0x0000002800808947 */ /* 0x002fea0003800000 */
.L_x_136:
[----:B------:R-:W-:Y:S05]  /*8a20*/  BSYNC B0 ;  /* 0x0000000000007941 */ /* 0x000fea0003800000 */
.L_x_135:
[----:B------:R-:W-:Y:S02]  /*8a30*/  ISETP.NE.AND P0, PT, R68, RZ, PT ;  /* 0x000000ff4400720c */ /* 0x000fe40003f05270 */
[----:B------:R-:W-:Y:S11]  /*8a40*/  IADD3 R47, PT, PT, R47, 0x1, RZ ;  /* 0x000000012f2f7810 */ /* 0x000ff60007ffe0ff */
[----:B------:R4:W1:Y:S04]  /*8a50*/  @P0 LDS.128 R48, [R4] ;  /* 0x0000000004300984 */ /* 0x0008680000000c00 */
[----:B------:R4:W1:Y:S04]  /*8a60*/  @P0 LDS.128 R56, [R3+0x10] ;  /* 0x0000100003380984 */ /* 0x0008680000000c00 */
[----:B------:R4:W1:Y:S04]  /*8a70*/  @P0 LDS.128 R64, [R2+0x20] ;  /* 0x0000200002400984 */ /* 0x0008680000000c00 */
[----:B------:R4:W1:Y:S02]  /*8a80*/  @P0 LDS.128 R72, [R0+0x30] ;  /* 0x0000300000480984 */ /* 0x0008640000000c00 */
.L_x_134:
[----:B------:R-:W-:Y:S05]  /*8a90*/  BSYNC B1 ;  /* 0x0000000000017941 */ /* 0x000fea0003800000 */
.L_x_133:
[----:B----4-:R-:W-:Y:S05]  /*8aa0*/  VIADD R3, R39, 0x40 ;  /* 0x0000004027037836 */ /* 0x010fea0000000000 */
[----:B------:R-:W-:Y:S04]  /*8ab0*/  SHF.R.U32.HI R3, RZ, 0x15, R3 ;  /* 0x00000015ff037819 */ /* 0x000fe80000011603 */
[----:B------:R-:W-:Y:S11]  /*8ac0*/  LOP3.LUT P0, RZ, R3, 0x3, R88, 0x48, !PT ;  /* 0x0000000303ff7812 */ /* 0x000ff60007804858 */
[----:B------:R-:W-:Y:S02]  /*8ad0*/  @!UPT UIADD3 URZ, UPT, UPT, URZ, URZ, URZ ;  /* 0x000000fffffff290 */ /* 0x000fe4000fffe0ff */
[----:B------:R-:W-:Y:S05]  /*8ae0*/  @!P0 BRA `(.L_x_138) ;  /* 0x0000000000408947 */ /* 0x000fea0003800000 */
[----:B------:R-:W1:Y:S01]  /*8af0*/  LDCU.64 UR8, c[0x4][0x70] ;  /* 0x01000e00ff0877ac */ /* 0x000e620008000a00 */
[----:B------:R-:W-:Y:S01]  /*8b00*/  MOV R3, 0x0 ;  /* 0x0000000000037802 */ /* 0x000fe20000000f00 */
[----:B------:R-:W-:Y:S02]  /*8b10*/  HFMA2 R12, -RZ, RZ, 0, 5.9604644775390625e-08 ;  /* 0x00000001ff0c7431 */ /* 0x000fe400000001ff */
[----:B------:R-:W-:Y:S02]  /*8b20*/  IMAD.MOV.U32 R8, RZ, RZ, 0x192 ;  /* 0x00000192ff087424 */ /* 0x000fe400078e00ff */
[----:B------:R-:W-:Y:S01]  /*8b30*/  IMAD.MOV.U32 R13, RZ, RZ, RZ ;  /* 0x000000ffff0d7224 */ /* 0x000fe200078e00ff */
[----:B------:R-:W4:Y:S01]  /*8b40*/  LDCU.64 UR6, c[0x4][0x78] ;  /* 0x01000f00ff0677ac */ /* 0x000f220008000a00 */
[----:B------:R-:W2:Y:S01]  /*8b50*/  LDC.64 R2, c[0x4][R3] ;  /* 0x0100000003027b82 */ /* 0x000ea20000000a00 */
[----:B------:R-:W5:Y:S01]  /*8b60*/  LDCU.64 UR4, c[0x4][0x10] ;  /* 0x01000200ff0477ac */ /* 0x000f620008000a00 */
[----:B-1----:R-:W-:Y:S01]  /*8b70*/  MOV R5, UR9 ;  /* 0x0000000900057c02 */ /* 0x002fe20008000f00 */
[----:B------:R-:W-:Y:S01]  /*8b80*/  IMAD.U32 R4, RZ, RZ, UR8 ;  /* 0x00000008ff047e24 */ /* 0x000fe2000f8e00ff */
[----:B----4-:R-:W-:Y:S01]  /*8b90*/  MOV R7, UR7 ;  /* 0x0000000700077c02 */ /* 0x010fe20008000f00 */
[----:B------:R-:W-:Y:S01]  /*8ba0*/  IMAD.U32 R6, RZ, RZ, UR6 ;  /* 0x00000006ff067e24 */ /* 0x000fe2000f8e00ff */
[----:B-----5:R-:W-:Y:S01]  /*8bb0*/  MOV R11, UR5 ;  /* 0x00000005000b7c02 */ /* 0x020fe20008000f00 */
[----:B------:R-:W-:Y:S02]  /*8bc0*/  IMAD.U32 R10, RZ, RZ, UR4 ;  /* 0x00000004ff0a7e24 */ /* 0x000fe4000f8e00ff */
[----:B------:R-:W-:Y:S07]  /*8bd0*/  LEPC R20, `(.L_x_138) ;  /* 0x000000001014794e */ /* 0x000fee0000000000 */
[----:B--23--:R-:W-:Y:S05]  /*8be0*/  CALL.ABS.NOINC R2 ;  /* 0x0000000002007343 */ /* 0x00cfea0003c00000 */
.L_x_138:
[C---:B-1----:R-:W-:Y:S01]  /*8bf0*/  SHF.L.U32 R40, R48.reuse, 0x10, RZ ;  /* 0x0000001030287819 */ /* 0x042fe200000006ff */
[----:B------:R-:W-:Y:S05]  /*8c00*/  WARPSYNC.ALL ;  /* 0x0000000000007948 */ /* 0x000fea0003800000 */
[----:B------:R-:W-:Y:S01]  /*8c10*/  R2UR UR4, R39 ;  /* 0x00000000270472ca */ /* 0x000fe200000e0000 */
[----:B------:R-:W-:Y:S01]  /*8c20*/  BSSY.RECONVERGENT B0, `(.L_x_139) ;  /* 0x0000090000007945 */ /* 0x000fe20003800200 */
[----:B------:R-:W-:Y:S02]  /*8c30*/  LOP3.LUT R43, R48, 0xffff0000, RZ, 0xc0, !PT ;  /* 0xffff0000302b7812 */ /* 0x000fe400078ec0ff */
[----:B------:R-:W-:Y:S02]  /*8c40*/  SHF.L.U32 R42, R49, 0x10, RZ ;  /* 0x00000010312a7819 */ /* 0x000fe400000006ff */
[C---:B------:R-:W-:Y:S02]  /*8c50*/  SHF.L.U32 R45, R51.reuse, 0x10, RZ ;  /* 0x00000010332d7819 */ /* 0x040fe400000006ff */
[----:B------:R-:W-:Y:S02]  /*8c60*/  LOP3.LUT R44, R51, 0xffff0000, RZ, 0xc0, !PT ;  /* 0xffff0000332c7812 */ /* 0x000fe400078ec0ff */
[----:B------:R-:W-:Y:S02]  /*8c70*/  ISETP.NE.AND P6, PT, R104, RZ, PT ;  /* 0x000000ff6800720c */ /* 0x000fe40003fc5270 */
[----:B------:R-:W-:Y:S01]  /*8c80*/  ISETP.NE.AND P0, PT, R86, RZ, PT ;  /* 0x000000ff5600720c */ /* 0x000fe20003f05270 */
[----:B------:R-:W1:Y:S01]  /*8c90*/  LDTM.x32 R4, tmem[UR4+0x40] ;  /* 0x00004004000479ee */ /* 0x000e6200082c0000 */
[----:B------:R-:W-:Y:S09]  /*8ca0*/  MOV R69, UR40 ;  /* 0x0000002800457c02 */ /* 0x000ff20008000f00 */
[----:B------:R-:W-:Y:S02]  /*8cb0*/  @P6 LEA R69, R69, UR49, 0x3 ;  /* 0x0000003145456c11 */ /* 0x000fe4000f8e18ff */
[----:B------:R-:W-:Y:S02]  /*8cc0*/  @P6 SHF.L.U32 R112, R83, 0x1f, RZ ;  /* 0x0000001f53706819 */ /* 0x000fe400000006ff */
[----:B------:R-:W-:Y:S02]  /*8cd0*/  @P6 IADD3 R70, PT, PT, R69, 0x120, RZ ;  /* 0x0000012045466810 */ /* 0x000fe40007ffe0ff */
[----:B------:R-:W-:Y:S02]  /*8ce0*/  LEA R69, R47, UR49, 0x3 ;  /* 0x000000312f457c11 */ /* 0x000fe4000f8e18ff */
[----:B------:R-:W-:Y:S01]  /*8cf0*/  @P6 PRMT R70, R107, 0x654, R70 ;  /* 0x000006546b466816 */ /* 0x000fe20000000046 */
[C---:B-1----:R-:W-:Y:S01]  /*8d00*/  FMUL R0, R38.reuse, R4 ;  /* 0x0000000426007220 */ /* 0x042fe20000400000 */
[C---:B------:R-:W-:Y:S01]  /*8d10*/  FMUL R2, R38.reuse, R5 ;  /* 0x0000000526027220 */ /* 0x040fe20000400000 */
[C---:B------:R-:W-:Y:S01]  /*8d20*/  FMUL R3, R38.reuse, R6 ;  /* 0x0000000626037220 */ /* 0x040fe20000400000 */
[----:B------:R-:W-:Y:S01]  /*8d30*/  FMUL R7, R38, R7 ;  /* 0x0000000726077220 */ /* 0x000fe20000400000 */
[----:B------:R-:W-:Y:S01]  /*8d40*/  FFMA R0, R41, R40, R0 ;  /* 0x0000002829007223 */ /* 0x000fe20000000000 */
[----:B------:R-:W-:Y:S01]  /*8d50*/  LOP3.LUT R40, R49, 0xffff0000, RZ, 0xc0, !PT ;  /* 0xffff000031287812 */ /* 0x000fe200078ec0ff */
[C---:B------:R-:W-:Y:S01]  /*8d60*/  FFMA R2, R41.reuse, R43, R2 ;  /* 0x0000002b29027223 */ /* 0x040fe20000000002 */
[C---:B------:R-:W-:Y:S01]  /*8d70*/  SHF.L.U32 R43, R50.reuse, 0x10, RZ ;  /* 0x00000010322b7819 */ /* 0x040fe200000006ff */
[C---:B------:R-:W-:Y:S01]  /*8d80*/  FFMA R3, R41.reuse, R42, R3 ;  /* 0x0000002a29037223 */ /* 0x040fe20000000003 */
[----:B------:R-:W-:Y:S01]  /*8d90*/  LOP3.LUT R42, R50, 0xffff0000, RZ, 0xc0, !PT ;  /* 0xffff0000322a7812 */ /* 0x000fe200078ec0ff */
[----:B------:R-:W-:Y:S01]  /*8da0*/  FMUL R4, R38, R8 ;  /* 0x0000000826047220 */ /* 0x000fe20000400000 */
[----:B---3--:R-:W-:Y:S01]  /*8db0*/  F2FP.BF16.F32.PACK_AB R60, R2, R0 ;  /* 0x00000000023c723e */ /* 0x008fe200000010ff */
[----:B------:R-:W-:Y:S01]  /*8dc0*/  FMUL R5, R38, R9 ;  /* 0x0000000926057220 */ /* 0x000fe20000400000 */
[C---:B------:R-:W-:Y:S01]  /*8dd0*/  FFMA R7, R41.reuse, R40, R7 ;  /* 0x0000002829077223 */ /* 0x040fe20000000007 */
[----:B------:R-:W-:Y:S01]  /*8de0*/  SHF.L.U32 R40, R56, 0x10, RZ ;  /* 0x0000001038287819 */ /* 0x000fe200000006ff */
[C---:B------:R-:W-:Y:S01]  /*8df0*/  FMUL R6, R38.reuse, R10 ;  /* 0x0000000a26067220 */ /* 0x040fe20000400000 */
[C---:B------:R-:W-:Y:S01]  /*8e00*/  FMUL R11, R38.reuse, R11 ;  /* 0x0000000b260b7220 */ /* 0x040fe20000400000 */
[----:B------:R-:W-:Y:S01]  /*8e10*/  FFMA R4, R41, R43, R4 ;  /* 0x0000002b29047223 */ /* 0x000fe20000000004 */
[----:B------:R-:W-:Y:S01]  /*8e20*/  SHF.L.U32 R43, R57, 0x10, RZ ;  /* 0x00000010392b7819 */ /* 0x000fe200000006ff */
[----:B------:R-:W-:Y:S01]  /*8e30*/  FMUL R8, R38, R12 ;  /* 0x0000000c26087220 */ /* 0x000fe20000400000 */
[----:B------:R-:W-:Y:S01]  /*8e40*/  F2FP.BF16.F32.PACK_AB R61, R7, R3 ;  /* 0x00000003073d723e */ /* 0x000fe200000010ff */
[C---:B------:R-:W-:Y:S01]  /*8e50*/  FFMA R5, R41.reuse, R42, R5 ;  /* 0x0000002a29057223 */ /* 0x040fe20000000005 */
[----:B------:R-:W-:Y:S01]  /*8e60*/  LOP3.LUT R42, R56, 0xffff0000, RZ, 0xc0, !PT ;  /* 0xffff0000382a7812 */ /* 0x000fe200078ec0ff */
[----:B------:R-:W-:Y:S01]  /*8e70*/  FFMA R6, R41, R45, R6 ;  /* 0x0000002d29067223 */ /* 0x000fe20000000006 */
[----:B------:R-:W-:Y:S01]  /*8e80*/  SHF.L.U32 R45, R65, 0x10, RZ ;  /* 0x00000010412d7819 */ /* 0x000fe200000006ff */
[----:B------:R-:W-:Y:S01]  /*8e90*/  FFMA R11, R41, R44, R11 ;  /* 0x0000002c290b7223 */ /* 0x000fe2000000000b */
[----:B------:R-:W-:Y:S01]  /*8ea0*/  F2FP.BF16.F32.PACK_AB R62, R5, R4 ;  /* 0x00000004053e723e */ /* 0x000fe200000010ff */
[----:B------:R-:W-:Y:S01]  /*8eb0*/  FFMA R8, R41, R40, R8 ;  /* 0x0000002829087223 */ /* 0x000fe20000000008 */
[----:B------:R-:W-:Y:S01]  /*8ec0*/  LOP3.LUT R40, R57, 0xffff0000, RZ, 0xc0, !PT ;  /* 0xffff000039287812 */ /* 0x000fe200078ec0ff */
[C---:B------:R-:W-:Y:S01]  /*8ed0*/  FMUL R9, R38.reuse, R13 ;  /* 0x0000000d26097220 */ /* 0x040fe20000400000 */
[----:B------:R-:W-:Y:S01]  /*8ee0*/  F2FP.BF16.F32.PACK_AB R63, R11, R6 ;  /* 0x000000060b3f723e */ /* 0x000fe200000010ff */
[C---:B------:R-:W-:Y:S01]  /*8ef0*/  FMUL R10, R38.reuse, R14 ;  /* 0x0000000e260a7220 */ /* 0x040fe20000400000 */
[----:B------:R-:W-:Y:S01]  /*8f00*/  LOP3.LUT R44, R75, 0xffff0000, RZ, 0xc0, !PT ;  /* 0xffff00004b2c7812 */ /* 0x000fe200078ec0ff */
[----:B------:R-:W-:Y:S01]  /*8f10*/  FMUL R15, R38, R15 ;  /* 0x0000000f260f7220 */ /* 0x000fe20000400000 */
        /* <DEDUP_REMOVED lines=8> */
[----:B------:R-:W-:Y:S01]  /*8fa0*/  FMUL R13, R38, R17 ;  /* 0x00000011260d7220 */ /* 0x000fe20000400000 */
[----:B------:R-:W-:Y:S01]  /*8fb0*/  F2FP.BF16.F32.PACK_AB R53, R15, R10 ;  /* 0x0000000a0f35723e */ /* 0x000fe200000010ff */
[C---:B------:R-:W-:Y:S01]  /*8fc0*/  FFMA R12, R41.reuse, R42, R12 ;  /* 0x0000002a290c7223 */ /* 0x040fe2000000000c */
[----:B------:R-:W-:Y:S01]  /*8fd0*/  LOP3.LUT R42, R64, 0xffff0000, RZ, 0xc0, !PT ;  /* 0xffff0000402a7812 */ /* 0x000fe200078ec0ff */
[C---:B------:R-:W-:Y:S01]  /*8fe0*/  FMUL R14, R38.reuse, R18 ;  /* 0x00000012260e7220 */ /* 0x040fe20000400000 */
[----:B------:R-:W-:Y:S01]  /*8ff0*/  FFMA R13, R41, R40, R13 ;  /* 0x00000028290d7223 */ /* 0x000fe2000000000d */
[----:B------:R-:W-:Y:S01]  /*9000*/  LOP3.LUT R40, R59, 0xffff0000, RZ, 0xc0, !PT ;  /* 0xffff00003b287812 */ /* 0x000fe200078ec0ff */
[----:B------:R1:W-:Y:S01]  /*9010*/  STS.128 [R84+0x4000], R60 ;  /* 0x0040003c54007388 */ /* 0x0003e20000000c00 */
        /* <DEDUP_REMOVED lines=13> */
[C---:B------:R-:W-:Y:S01]  /*90f0*/  FFMA R17, R41.reuse, R42, R17 ;  /* 0x0000002a29117223 */ /* 0x040fe20000000011 */
[----:B------:R-:W-:Y:S01]  /*9100*/  FFMA R18, R41, R45, R18 ;  /* 0x0000002d29127223 */ /* 0x000fe20000000012 */
[----:B------:R3:W-:Y:S01]  /*9110*/  STS.128 [R100+0x4010], R52 ;  /* 0x0040103464007388 */ /* 0x0007e20000000c00 */
[----:B------:R-:W-:Y:S01]  /*9120*/  SHF.L.U32 R45, R67, 0x10, RZ ;  /* 0x00000010432d7819 */ /* 0x000fe200000006ff */
[----:B------:R-:W-:Y:S01]  /*9130*/  FFMA R23, R41, R40, R23 ;  /* 0x0000002829177223 */ /* 0x000fe20000000017 */
[----:B------:R-:W-:Y:S01]  /*9140*/  LOP3.LUT R40, R66, 0xffff0000, RZ, 0xc0, !PT ;  /* 0xffff000042287812 */ /* 0x000fe200078ec0ff */
[C---:B------:R-:W-:Y:S01]  /*9150*/  FMUL R20, R38.reuse, R24 ;  /* 0x0000001826147220 */ /* 0x040fe20000400000 */
[----:B------:R-:W-:Y:S01]  /*9160*/  LOP3.LUT R42, R67, 0xffff0000, RZ, 0xc0, !PT ;  /* 0xffff0000432a7812 */ /* 0x000fe200078ec0ff */
[C---:B------:R-:W-:Y:S01]  /*9170*/  FMUL R21, R38.reuse, R25 ;  /* 0x0000001926157220 */ /* 0x040fe20000400000 */
[C---:B------:R-:W-:Y:S01]  /*9180*/  FMUL R22, R38.reuse, R26 ;  /* 0x0000001a26167220 */ /* 0x040fe20000400000 */
[----:B------:R-:W-:Y:S01]  /*9190*/  FMUL R27, R38, R27 ;  /* 0x0000001b261b7220 */ /* 0x000fe20000400000 */
[----:B------:R-:W-:Y:S01]  /*91a0*/  FFMA R20, R41, R43, R20 ;  /* 0x0000002b29147223 */ /* 0x000fe20000000014 */
[----:B------:R-:W-:Y:S01]  /*91b0*/  SHF.L.U32 R43, R73, 0x10, RZ ;  /* 0x00000010492b7819 */ /* 0x000fe200000006ff */
[C---:B------:R-:W-:Y:S01]  /*91c0*/  FFMA R21, R41.reuse, R40, R21 ;  /* 0x0000002829157223 */ /* 0x040fe20000000015 */
[C---:B------:R-:W-:Y:S01]  /*91d0*/  FFMA R22, R41.reuse, R45, R22 ;  /* 0x0000002d29167223 */ /* 0x040fe20000000016 */
[C---:B------:R-:W-:Y:S01]  /*91e0*/  FFMA R27, R41.reuse, R42, R27 ;  /* 0x0000002a291b7223 */ /* 0x040fe2000000001b */
[----:B------:R-:W-:Y:S01]  /*91f0*/  SHF.L.U32 R40, R72, 0x10, RZ ;  /* 0x0000001048287819 */ /* 0x000fe200000006ff */
[----:B------:R-:W-:Y:S01]  /*9200*/  FMUL R24, R38, R28 ;  /* 0x0000001c26187220 */ /* 0x000fe20000400000 */
[----:B------:R-:W-:Y:S01]  /*9210*/  LOP3.LUT R42, R72, 0xffff0000, RZ, 0xc0, !PT ;  /* 0xffff0000482a7812 */ /* 0x000fe200078ec0ff */
[C---:B------:R-:W-:Y:S01]  /*9220*/  FMUL R25, R38.reuse, R29 ;  /* 0x0000001d26197220 */ /* 0x040fe20000400000 */
[C---:B------:R-:W-:Y:S01]  /*9230*/  FMUL R26, R38.reuse, R30 ;  /* 0x0000001e261a7220 */ /* 0x040fe20000400000 */
[----:B------:R-:W-:Y:S01]  /*9240*/  FFMA R24, R41, R40, R24 ;  /* 0x0000002829187223 */ /* 0x000fe20000000018 */
[----:B------:R-:W-:Y:S01]  /*9250*/  LOP3.LUT R40, R73, 0xffff0000, RZ, 0xc0, !PT ;  /* 0xffff000049287812 */ /* 0x000fe200078ec0ff */
[C---:B------:R-:W-:Y:S01]  /*9260*/  FFMA R25, R41.reuse, R42, R25 ;  /* 0x0000002a29197223 */ /* 0x040fe20000000019 */
[----:B------:R-:W-:Y:S01]  /*9270*/  FFMA R26, R41, R43, R26 ;  /* 0x0000002b291a7223 */ /* 0x000fe2000000001a */
[----:B------:R-:W-:Y:S01]  /*9280*/  FMUL R31, R38, R31 ;  /* 0x0000001f261f7220 */ /* 0x000fe20000400000 */
[----:B------:R-:W-:Y:S01]  /*9290*/  SHF.L.U32 R43, R74, 0x10, RZ ;  /* 0x000000104a2b7819 */ /* 0x000fe200000006ff */
[----:B------:R-:W-:Y:S01]  /*92a0*/  FMUL R28, R38, R32 ;  /* 0x00000020261c7220 */ /* 0x000fe20000400000 */
[----:B------:R-:W-:Y:S01]  /*92b0*/  LOP3.LUT R42, R74, 0xffff0000, RZ, 0xc0, !PT ;  /* 0xffff00004a2a7812 */ /* 0x000fe200078ec0ff */
[C---:B------:R-:W-:Y:S01]  /*92c0*/  FMUL R29, R38.reuse, R33 ;  /* 0x00000021261d7220 */ /* 0x040fe20000400000 */
[----:B------:R-:W-:Y:S01]  /*92d0*/  SHF.L.U32 R45, R75, 0x10, RZ ;  /* 0x000000104b2d7819 */ /* 0x000fe200000006ff */
        /* <DEDUP_REMOVED lines=36> */
.L_x_140:
[----:B------:R-:W-:Y:S05]  /*9520*/  BSYNC.RECONVERGENT B0 ;  /* 0x0000000000007941 */ /* 0x000fea0003800200 */
.L_x_139:
        /* <DEDUP_REMOVED lines=21> */
.L_x_144:
[----:B------:R-:W-:Y:S05]  /*9680*/  BSYNC B0 ;  /* 0x0000000000007941 */ /* 0x000fea0003800000 */
.L_x_143:
[----:B------:R-:W-:Y:S11]  /*9690*/  ISETP.NE.AND P0, PT, R68, RZ, PT ;  /* 0x000000ff4400720c */ /* 0x000ff60003f05270 */
[----:B------:R-:W-:Y:S02]  /*96a0*/  @!UPT UIADD3 URZ, UPT, UPT, URZ, URZ, URZ ;  /* 0x000000fffffff290 */ /* 0x000fe4000fffe0ff */
[----:B------:R4:W1:Y:S04]  /*96b0*/  @P0 LDS.128 R48, [R3] ;  /* 0x0000000003300984 */ /* 0x0008680000000c00 */
[----:B------:R4:W1:Y:S04]  /*96c0*/  @P0 LDS.128 R56, [R2+0x10] ;  /* 0x0000100002380984 */ /* 0x0008680000000c00 */
[----:B------:R4:W1:Y:S04]  /*96d0*/  @P0 LDS.128 R64, [R0+0x20] ;  /* 0x0000200000400984 */ /* 0x0008680000000c00 */
[----:B------:R4:W1:Y:S02]  /*96e0*/  @P0 LDS.128 R72, [R47+0x30] ;  /* 0x000030002f480984 */ /* 0x0008640000000c00 */
.L_x_142:
[----:B------:R-:W-:Y:S05]  /*96f0*/  BSYNC B1 ;  /* 0x0000000000017941 */ /* 0x000fea0003800000 */
.L_x_141:
[----:B----4-:R-:W-:Y:S05]  /*9700*/  VIADD R3, R39, 0x60 ;  /* 0x0000006027037836 */ /* 0x010fea0000000000 */
[----:B------:R-:W-:Y:S04]  /*9710*/  SHF.R.U32.HI R3, RZ, 0x15, R3 ;  /* 0x00000015ff037819 */ /* 0x000fe80000011603 */
[----:B------:R-:W-:Y:S11]  /*9720*/  LOP3.LUT P0, RZ, R3, 0x3, R88, 0x48, !PT ;  /* 0x0000000303ff7812 */ /* 0x000ff60007804858 */
[----:B------:R-:W-:Y:S02]  /*9730*/  @!UPT UIADD3 URZ, UPT, UPT, URZ, URZ, URZ ;  /* 0x000000fffffff290 */ /* 0x000fe4000fffe0ff */
[----:B------:R-:W-:Y:S05]  /*9740*/  @!P0 BRA `(.L_x_146) ;  /* 0x0000000000408947 */ /* 0x000fea0003800000 */
[----:B------:R-:W4:Y:S01]  /*9750*/  LDCU.64 UR8, c[0x4][0x70] ;  /* 0x01000e00ff0877ac */ /* 0x000f220008000a00 */
[----:B------:R-:W-:Y:S01]  /*9760*/  MOV R3, 0x0 ;  /* 0x0000000000037802 */ /* 0x000fe20000000f00 */
[----:B------:R-:W-:Y:S02]  /*9770*/  HFMA2 R12, -RZ, RZ, 0, 5.9604644775390625e-08 ;  /* 0x00000001ff0c7431 */ /* 0x000fe400000001ff */
[----:B------:R-:W-:Y:S02]  /*9780*/  IMAD.MOV.U32 R8, RZ, RZ, 0x192 ;  /* 0x00000192ff087424 */ /* 0x000fe400078e00ff */
[----:B------:R-:W-:Y:S01]  /*9790*/  IMAD.MOV.U32 R13, RZ, RZ, RZ ;  /* 0x000000ffff0d7224 */ /* 0x000fe200078e00ff */
[----:B------:R-:W5:Y:S01]  /*97a0*/  LDCU.64 UR6, c[0x4][0x78] ;  /* 0x01000f00ff0677ac */ /* 0x000f620008000a00 */
[----:B------:R-:W2:Y:S01]  /*97b0*/  LDC.64 R2, c[0x4][R3] ;  /* 0x0100000003027b82 */ /* 0x000ea20000000a00 */
[----:B------:R-:W3:Y:S01]  /*97c0*/  LDCU.64 UR4, c[0x4][0x10] ;  /* 0x01000200ff0477ac */ /* 0x000ee20008000a00 */
[----:B----4-:R-:W-:Y:S01]  /*97d0*/  MOV R5, UR9 ;  /* 0x0000000900057c02 */ /* 0x010fe20008000f00 */
[----:B-1----:R-:W-:Y:S01]  /*97e0*/  IMAD.U32 R4, RZ, RZ, UR8 ;  /* 0x00000008ff047e24 */ /* 0x002fe2000f8e00ff */
[----:B-----5:R-:W-:Y:S01]  /*97f0*/  MOV R7, UR7 ;  /* 0x0000000700077c02 */ /* 0x020fe20008000f00 */
[----:B------:R-:W-:Y:S01]  /*9800*/  IMAD.U32 R6, RZ, RZ, UR6 ;  /* 0x00000006ff067e24 */ /* 0x000fe2000f8e00ff */
[----:B---3--:R-:W-:Y:S01]  /*9810*/  MOV R11, UR5 ;  /* 0x00000005000b7c02 */ /* 0x008fe20008000f00 */
[----:B------:R-:W-:Y:S02]  /*9820*/  IMAD.U32 R10, RZ, RZ, UR4 ;  /* 0x00000004ff0a7e24 */ /* 0x000fe4000f8e00ff */
[----:B------:R-:W-:Y:S07]  /*9830*/  LEPC R20, `(.L_x_146) ;  /* 0x000000001014794e */ /* 0x000fee0000000000 */
[----:B--2---:R-:W-:Y:S05]  /*9840*/  CALL.ABS.NOINC R2 ;  /* 0x0000000002007343 */ /* 0x004fea0003c00000 */
.L_x_146:
[----:B------:R-:W-:Y:S01]  /*9850*/  ISETP.NE.AND P0, PT, R86, RZ, PT ;  /* 0x000000ff5600720c */ /* 0x000fe20003f05270 */
[----:B------:R-:W-:Y:S05]  /*9860*/  WARPSYNC.ALL ;  /* 0x0000000000007948 */ /* 0x000fea0003800000 */
[----:B------:R-:W-:Y:S01]  /*9870*/  R2UR UR4, R39 ;  /* 0x00000000270472ca */ /* 0x000fe200000e0000 */
[----:B------:R-:W-:Y:S01]  /*9880*/  BSSY.RECONVERGENT B0, `(.L_x_147) ;  /* 0x000008d000007945 */ /* 0x000fe20003800200 */
[C---:B-1----:R-:W-:Y:S02]  /*9890*/  SHF.L.U32 R40, R48.reuse, 0x10, RZ ;  /* 0x0000001030287819 */ /* 0x042fe400000006ff */
[----:B------:R-:W-:Y:S02]  /*98a0*/  LOP3.LUT R42, R48, 0xffff0000, RZ, 0xc0, !PT ;  /* 0xffff0000302a7812 */ /* 0x000fe400078ec0ff */
[C---:B------:R-:W-:Y:S02]  /*98b0*/  SHF.L.U32 R43, R49.reuse, 0x10, RZ ;  /* 0x00000010312b7819 */ /* 0x040fe400000006ff */
[----:B------:R-:W-:Y:S02]  /*98c0*/  LOP3.LUT R44, R49, 0xffff0000, RZ, 0xc0, !PT ;  /* 0xffff0000312c7812 */ /* 0x000fe400078ec0ff */
[C---:B------:R-:W-:Y:S02]  /*98d0*/  SHF.L.U32 R45, R50.reuse, 0x10, RZ ;  /* 0x00000010322d7819 */ /* 0x040fe400000006ff */
[----:B------:R-:W-:Y:S01]  /*98e0*/  LOP3.LUT R46, R50, 0xffff0000, RZ, 0xc0, !PT ;  /* 0xffff0000322e7812 */ /* 0x000fe200078ec0ff */
[----:B------:R-:W1:Y:S01]  /*98f0*/  LDTM.x32 R4, tmem[UR4+0x60] ;  /* 0x00006004000479ee */ /* 0x000e6200082c0000 */
[C---:B------:R-:W-:Y:S01]  /*9900*/  SHF.L.U32 R47, R51.reuse, 0x10, RZ ;  /* 0x00000010332f7819 */ /* 0x040fe200000006ff */
[----:B------:R-:W-:Y:S01]  /*9910*/  NOP ;  /* 0x0000000000007918 */ /* 0x000fe20000000000 */
[----:B------:R-:W-:Y:S02]  /*9920*/  LOP3.LUT R48, R51, 0xffff0000, RZ, 0xc0, !PT ;  /* 0xffff000033307812 */ /* 0x000fe400078ec0ff */
[C---:B------:R-:W-:Y:S02]  /*9930*/  SHF.L.U32 R49, R56.reuse, 0x10, RZ ;  /* 0x0000001038317819 */ /* 0x040fe400000006ff */
[----:B------:R-:W-:Y:S02]  /*9940*/  LOP3.LUT R51, R56, 0xffff0000, RZ, 0xc0, !PT ;  /* 0xffff000038337812 */ /* 0x000fe400078ec0ff */
[C---:B------:R-:W-:Y:S02]  /*9950*/  SHF.L.U32 R50, R57.reuse, 0x10, RZ ;  /* 0x0000001039327819 */ /* 0x040fe400000006ff */
[----:B---3--:R-:W-:Y:S02]  /*9960*/  LOP3.LUT R52, R57, 0xffff0000, RZ, 0xc0, !PT ;  /* 0xffff000039347812 */ /* 0x008fe400078ec0ff */
[C---:B------:R-:W-:Y:S02]  /*9970*/  SHF.L.U32 R53, R58.reuse, 0x10, RZ ;  /* 0x000000103a357819 */ /* 0x040fe400000006ff */
[----:B------:R-:W-:Y:S02]  /*9980*/  LOP3.LUT R54, R58, 0xffff0000, RZ, 0xc0, !PT ;  /* 0xffff00003a367812 */ /* 0x000fe400078ec0ff */
[----:B------:R-:W-:Y:S02]  /*9990*/  SHF.L.U32 R55, R59, 0x10, RZ ;  /* 0x000000103b377819 */ /* 0x000fe400000006ff */
[----:B------:R-:W-:Y:S02]  /*99a0*/  IADD3 R105, PT, PT, R105, 0x170, RZ ;  /* 0x0000017069697810 */ /* 0x000fe40007ffe0ff */
[----:B------:R-:W-:Y:S02]  /*99b0*/  LOP3.LUT R56, R59, 0xffff0000, RZ, 0xc0, !PT ;  /* 0xffff00003b387812 */ /* 0x000fe400078ec0ff */
[----:B------:R-:W-:Y:S01]  /*99c0*/  SHF.L.U32 R57, R64, 0x10, RZ ;  /* 0x0000001040397819 */ /* 0x000fe200000006ff */
[----:B-1----:R-:W-:Y:S01]  /*99d0*/  FMUL R4, R38, R4 ;  /* 0x0000000426047220 */ /* 0x002fe20000400000 */
[----:B------:R-:W-:Y:S01]  /*99e0*/  LOP3.LUT R58, R64, 0xffff0000, RZ, 0xc0, !PT ;  /* 0xffff0000403a7812 */ /* 0x000fe200078ec0ff */
[C---:B------:R-:W-:Y:S01]  /*99f0*/  FMUL R5, R38.reuse, R5 ;  /* 0x0000000526057220 */ /* 0x040fe20000400000 */
[----:B------:R-:W-:Y:S01]  /*9a00*/  LOP3.LUT R105, R105, 0xfefffff8, RZ, 0xc0, !PT ;  /* 0xfefffff869697812 */ /* 0x000fe200078ec0ff */
[C---:B------:R-:W-:Y:S01]  /*9a10*/  FFMA R4, R41.reuse, R40, R4 ;  /* 0x0000002829047223 */ /* 0x040fe20000000004 */
[C---:B------:R-:W-:Y:S01]  /*9a20*/  FMUL R6, R38.reuse, R6 ;  /* 0x0000000626067220 */ /* 0x040fe20000400000 */
[----:B------:R-:W-:Y:S01]  /*9a30*/  FFMA R5, R41, R42, R5 ;  /* 0x0000002a29057223 */ /* 0x000fe20000000005 */
[----:B------:R-:W-:Y:S01]  /*9a40*/  SHF.L.U32 R59, R65, 0x10, RZ ;  /* 0x00000010413b7819 */ /* 0x000fe200000006ff */
[----:B------:R1:W-:Y:S01]  /*9a50*/  SYNCS.ARRIVE.TRANS64.RED.A1T0 RZ, [R105+URZ], RZ ;  /* 0x000000ff69ff79a7 */ /* 0x0003e200081004ff */
[----:B------:R-:W-:Y:S01]  /*9a60*/  FFMA R6, R41, R43, R6 ;  /* 0x0000002b29067223 */ /* 0x000fe20000000006 */
[C---:B------:R-:W-:Y:S01]  /*9a70*/  FMUL R7, R38.reuse, R7 ;  /* 0x0000000726077220 */ /* 0x040fe20000400000 */
[----:B------:R-:W-:Y:S01]  /*9a80*/  F2FP.BF16.F32.PACK_AB R108, R5, R4 ;  /* 0x00000004056c723e */ /* 0x000fe200000010ff */
[C---:B------:R-:W-:Y:S01]  /*9a90*/  FMUL R8, R38.reuse, R8 ;  /* 0x0000000826087220 */ /* 0x040fe20000400000 */
[----:B------:R-:W-:Y:S01]  /*9aa0*/  FMUL R9, R38, R9 ;  /* 0x0000000926097220 */ /* 0x000fe20000400000 */
[----:B------:R-:W-:Y:S01]  /*9ab0*/  LOP3.LUT R60, R65, 0xffff0000, RZ, 0xc0, !PT ;  /* 0xffff0000413c7812 */ /* 0x000fe200078ec0ff */
[C---:B------:R-:W-:Y:S01]  /*9ac0*/  FFMA R7, R41.reuse, R44, R7 ;  /* 0x0000002c29077223 */ /* 0x040fe20000000007 */
[C---:B------:R-:W-:Y:S01]  /*9ad0*/  FFMA R8, R41.reuse, R45, R8 ;  /* 0x0000002d29087223 */ /* 0x040fe20000000008 */
[----:B------:R-:W-:Y:S01]  /*9ae0*/  SHF.L.U32 R61, R66, 0x10, RZ ;  /* 0x00000010423d7819 */ /* 0x000fe200000006ff */
[----:B------:R-:W-:Y:S01]  /*9af0*/  FFMA R9, R41, R46, R9 ;  /* 0x0000002e29097223 */ /* 0x000fe20000000009 */
[C---:B------:R-:W-:Y:S01]  /*9b00*/  FMUL R10, R38.reuse, R10 ;  /* 0x0000000a260a7220 */ /* 0x040fe20000400000 */
[----:B------:R-:W-:Y:S01]  /*9b10*/  F2FP.BF16.F32.PACK_AB R109, R7, R6 ;  /* 0x00000006076d723e */ /* 0x000fe200000010ff */
[C---:B------:R-:W-:Y:S01]  /*9b20*/  FMUL R11, R38.reuse, R11 ;  /* 0x0000000b260b7220 */ /* 0x040fe20000400000 */
[----:B------:R-:W-:Y:S01]  /*9b30*/  FMUL R0, R38, R12 ;  /* 0x0000000c26007220 */ /* 0x000fe20000400000 */
[----:B------:R-:W-:Y:S01]  /*9b40*/  F2FP.BF16.F32.PACK_AB R110, R9, R8 ;  /* 0x00000008096e723e */ /* 0x000fe200000010ff */
[C---:B------:R-:W-:Y:S01]  /*9b50*/  FFMA R10, R41.reuse, R47, R10 ;  /* 0x0000002f290a7223 */ /* 0x040fe2000000000a */
[C---:B------:R-:W-:Y:S01]  /*9b60*/  FFMA R11, R41.reuse, R48, R11 ;  /* 0x00000030290b7223 */ /* 0x040fe2000000000b */
[----:B------:R-:W-:Y:S01]  /*9b70*/  LOP3.LUT R62, R66, 0xffff0000, RZ, 0xc0, !PT ;  /* 0xffff0000423e7812 */ /* 0x000fe200078ec0ff */
[----:B------:R-:W-:Y:S01]  /*9b80*/  FFMA R0, R41, R49, R0 ;  /* 0x0000003129007223 */ /* 0x000fe20000000000 */
[C---:B------:R-:W-:Y:S01]  /*9b90*/  FMUL R2, R38.reuse, R13 ;  /* 0x0000000d26027220 */ /* 0x040fe20000400000 */
[----:B------:R-:W-:Y:S01]  /*9ba0*/  SHF.L.U32 R63, R67, 0x10, RZ ;  /* 0x00000010433f7819 */ /* 0x000fe200000006ff */
[C---:B------:R-:W-:Y:S01]  /*9bb0*/  FMUL R3, R38.reuse, R14 ;  /* 0x0000000e26037220 */ /* 0x040fe20000400000 */
[----:B------:R-:W-:Y:S01]  /*9bc0*/  F2FP.BF16.F32.PACK_AB R111, R11, R10 ;  /* 0x0000000a0b6f723e */ /* 0x000fe200000010ff */
[----:B------:R-:W-:Y:S01]  /*9bd0*/  FFMA R2, R41, R51, R2 ;  /* 0x0000003329027223 */ /* 0x000fe20000000002 */
[C---:B------:R-:W-:Y:S01]  /*9be0*/  FMUL R15, R38.reuse, R15 ;  /* 0x0000000f260f7220 */ /* 0x040fe20000400000 */
[C---:B------:R-:W-:Y:S01]  /*9bf0*/  FMUL R12, R38.reuse, R16 ;  /* 0x00000010260c7220 */ /* 0x040fe20000400000 */
[----:B------:R-:W-:Y:S01]  /*9c00*/  FMUL R13, R38, R17 ;  /* 0x00000011260d7220 */ /* 0x000fe20000400000 */
[----:B------:R1:W-:Y:S01]  /*9c10*/  STS.128 [R84+0x6000], R108 ;  /* 0x0060006c54007388 */ /* 0x0003e20000000c00 */
[----:B------:R-:W-:Y:S01]  /*9c20*/  LOP3.LUT R64, R67, 0xffff0000, RZ, 0xc0, !PT ;  /* 0xffff000043407812 */ /* 0x000fe200078ec0ff */
[C---:B------:R-:W-:Y:S01]  /*9c30*/  FFMA R3, R41.reuse, R50, R3 ;  /* 0x0000003229037223 */ /* 0x040fe20000000003 */
[----:B------:R-:W-:Y:S01]  /*9c40*/  SHF.L.U32 R65, R72, 0x10, RZ ;  /* 0x0000001048417819 */ /* 0x000fe200000006ff */
[C---:B------:R-:W-:Y:S01]  /*9c50*/  FFMA R15, R41.reuse, R52, R15 ;  /* 0x00000034290f7223 */ /* 0x040fe2000000000f */
[----:B------:R-:W-:Y:S01]  /*9c60*/  F2FP.BF16.F32.PACK_AB R112, R2, R0 ;  /* 0x000000000270723e */ /* 0x000fe200000010ff */
[C---:B------:R-:W-:Y:S01]  /*9c70*/  FFMA R12, R41.reuse, R53, R12 ;  /* 0x00000035290c7223 */ /* 0x040fe2000000000c */
[C---:B------:R-:W-:Y:S01]  /*9c80*/  FFMA R13, R41.reuse, R54, R13 ;  /* 0x00000036290d7223 */ /* 0x040fe2000000000d */
[C---:B------:R-:W-:Y:S01]  /*9c90*/  FMUL R14, R38.reuse, R18 ;  /* 0x00000012260e7220 */ /* 0x040fe20000400000 */
[C---:B------:R-:W-:Y:S01]  /*9ca0*/  FMUL R19, R38.reuse, R19 ;  /* 0x0000001326137220 */ /* 0x040fe20000400000 */
[C---:B------:R-:W-:Y:S01]  /*9cb0*/  FMUL R16, R38.reuse, R20 ;  /* 0x0000001426107220 */ /* 0x040fe20000400000 */
[C---:B------:R-:W-:Y:S01]  /*9cc0*/  FMUL R17, R38.reuse, R21 ;  /* 0x0000001526117220 */ /* 0x040fe20000400000 */
[C---:B------:R-:W-:Y:S01]  /*9cd0*/  FFMA R14, R41.reuse, R55, R14 ;  /* 0x00000037290e7223 */ /* 0x040fe2000000000e */
        /* <DEDUP_REMOVED lines=9> */
[----:B------:R-:W-:Y:S01]  /*9d70*/  FFMA R23, R41, R60, R23 ;  /* 0x0000003c29177223 */ /* 0x000fe20000000017 */
[C---:B------:R-:W-:Y:S01]  /*9d80*/  FMUL R27, R38.reuse, R27 ;  /* 0x0000001b261b7220 */ /* 0x040fe20000400000 */
[----:B------:R-:W-:Y:S01]  /*9d90*/  F2FP.BF16.F32.PACK_AB R113, R15, R3 ;  /* 0x000000030f71723e */ /* 0x000fe200000010ff */
[----:B------:R-:W-:Y:S01]  /*9da0*/  FFMA R20, R41, R61, R20 ;  /* 0x0000003d29147223 */ /* 0x000fe20000000014 */
[----:B------:R-:W-:Y:S01]  /*9db0*/  F2FP.BF16.F32.PACK_AB R114, R13, R12 ;  /* 0x0000000c0d72723e */ /* 0x000fe200000010ff */
[----:B------:R-:W-:Y:S01]  /*9dc0*/  FMUL R24, R38, R28 ;  /* 0x0000001c26187220 */ /* 0x000fe20000400000 */
[----:B------:R-:W-:Y:S01]  /*9dd0*/  F2FP.BF16.F32.PACK_AB R115, R19, R14 ;  /* 0x0000000e1373723e */ /* 0x000fe200000010ff */
[----:B------:R-:W-:Y:S01]  /*9de0*/  FFMA R21, R41, R62, R21 ;  /* 0x0000003e29157223 */ /* 0x000fe20000000015 */
[----:B------:R-:W-:Y:S01]  /*9df0*/  LOP3.LUT R66, R72, 0xffff0000, RZ, 0xc0, !PT ;  /* 0xffff000048427812 */ /* 0x000fe200078ec0ff */
[C---:B------:R-:W-:Y:S01]  /*9e00*/  FMUL R25, R38.reuse, R29 ;  /* 0x0000001d26197220 */ /* 0x040fe20000400000 */
[----:B------:R-:W-:Y:S01]  /*9e10*/  SHF.L.U32 R67, R73, 0x10, RZ ;  /* 0x0000001049437819 */ /* 0x000fe200000006ff */
[----:B------:R1:W-:Y:S01]  /*9e20*/  STS.128 [R100+0x6010], R112 ;  /* 0x0060107064007388 */ /* 0x0003e20000000c00 */
[----:B------:R-:W-:Y:S01]  /*9e30*/  FFMA R22, R41, R63, R22 ;  /* 0x0000003f29167223 */ /* 0x000fe20000000016 */
[----:B------:R-:W-:Y:S01]  /*9e40*/  LOP3.LUT R68, R73, 0xffff0000, RZ, 0xc0, !PT ;  /* 0xffff000049447812 */ /* 0x000fe200078ec0ff */
[----:B------:R-:W-:Y:S01]  /*9e50*/  FMUL R26, R38, R30 ;  /* 0x0000001e261a7220 */ /* 0x000fe20000400000 */
[C---:B------:R-:W-:Y:S01]  /*9e60*/  FFMA R27, R41.reuse, R64, R27 ;  /* 0x00000040291b7223 */ /* 0x040fe2000000001b */
[----:B------:R-:W-:Y:S01]  /*9e70*/  SHF.L.U32 R69, R74, 0x10, RZ ;  /* 0x000000104a457819 */ /* 0x000fe200000006ff */
[----:B------:R-:W-:Y:S01]  /*9e80*/  FMUL R31, R38, R31 ;  /* 0x0000001f261f7220 */ /* 0x000fe20000400000 */
[C---:B------:R-:W-:Y:S01]  /*9e90*/  FFMA R24, R41.reuse, R65, R24 ;  /* 0x0000004129187223 */ /* 0x040fe20000000018 */
[----:B------:R-:W-:Y:S01]  /*9ea0*/  LOP3.LUT R70, R74, 0xffff0000, RZ, 0xc0, !PT ;  /* 0xffff00004a467812 */ /* 0x000fe200078ec0ff */
[C---:B------:R-:W-:Y:S01]  /*9eb0*/  FMUL R28, R38.reuse, R32 ;  /* 0x00000020261c7220 */ /* 0x040fe20000400000 */
[----:B------:R-:W-:Y:S01]  /*9ec0*/  FFMA R25, R41, R66, R25 ;  /* 0x0000004229197223 */ /* 0x000fe20000000019 */
[----:B------:R-:W-:Y:S01]  /*9ed0*/  SHF.L.U32 R71, R75, 0x10, RZ ;  /* 0x000000104b477819 */ /* 0x000fe200000006ff */
[C---:B------:R-:W-:Y:S01]  /*9ee0*/  FMUL R29, R38.reuse, R33 ;  /* 0x00000021261d7220 */ /* 0x040fe20000400000 */
[----:B------:R-:W-:Y:S01]  /*9ef0*/  FFMA R26, R41, R67, R26 ;  /* 0x00000043291a7223 */ /* 0x000fe2000000001a */
[----:B------:R-:W-:Y:S01]  /*9f00*/  LOP3.LUT R72, R75, 0xffff0000, RZ, 0xc0, !PT ;  /* 0xffff00004b487812 */ /* 0x000fe200078ec0ff */
        /* <DEDUP_REMOVED lines=29> */
[----:B------:R-:W-:Y:S01]  /*a0e0*/  R2UR UR12, R101 ;  /* 0x00000000650c72ca */ /* 0x000fe200000e0000 */
[----:B------:R-:W-:Y:S02]  /*a0f0*/  UIADD3 UR8, UPT, UPT, UR49, 0x6200, URZ ;  /* 0x0000620031087890 */ /* 0x000fe4000fffe0ff */
[----:B---3--:R-:W-:Y:S04]  /*a100*/  UIADD3 UR4, UP0, UPT, UR6, 0x680, URZ ;  /* 0x0000068006047890 */ /* 0x008fe8000ff1e0ff */
[----:B------:R-:W-:Y:S09]  /*a110*/  UIADD3.X UR5, UPT, UPT, URZ, UR7, URZ, UP0, !UPT ;  /* 0x00000007ff057290 */ /* 0x000ff200087fe4ff */
[----:B------:R3:W-:Y:S01]  /*a120*/  UTMASTG.4D.IM2COL [UR8], [UR4] ;  /* 0x00000008040073b5 */ /* 0x0007e20008058000 */
[----:B------:R0:W-:Y:S01]  /*a130*/  UTMACMDFLUSH ;  /* 0x00000000000079b7 */ /* 0x0001e20000000000 */
[----:B---3--:R-:W-:Y:S04]  /*a140*/  DEPBAR.LE SB0, 0x1 ;  /* 0x000080400000791a */ /* 0x008fe80000000000 */
.L_x_148:
[----:B------:R-:W-:Y:S05]  /*a150*/  BSYNC.RECONVERGENT B0 ;  /* 0x0000000000007941 */ /* 0x000fea0003800200 */
.L_x_147:
[----:B------:R-:W-:Y:S01]  /*a160*/  BAR.SYNC.DEFER_BLOCKING 0x1, 0x80 ;  /* 0x0042000000007b1d */ /* 0x000fe20000010000 */
[----:B------:R-:W-:Y:S01]  /*a170*/  UISETP.NE.AND UP0, UPT, UR53, -0x4, UPT ;  /* 0xfffffffc3500788c */ /* 0x000fe2000bf05270 */
[----:B------:R-:W-:Y:S08]  /*a180*/  IADD3 R0, PT, PT, R36, 0x1, RZ ;  /* 0x0000000124007810 */ /* 0x000ff00007ffe0ff */
[----:B------:R-:W-:Y:S05]  /*a190*/  BRA.U !UP0, `(.L_x_149) ;  /* 0x0000000108247547 */ /* 0x000fea000b800000 */
[----:B------:R-:W-:Y:S01]  /*a1a0*/  ISETP.NE.AND P0, PT, R104, RZ, PT ;  /* 0x000000ff6800720c */ /* 0x000fe20003f05270 */
[----:B------:R-:W-:Y:S01]  /*a1b0*/  IMAD.U32 R2, RZ, RZ, UR50 ;  /* 0x00000032ff027e24 */ /* 0x000fe2000f8e00ff */
[----:B------:R-:W-:Y:S04]  /*a1c0*/  UIADD3 UR4, UPT, UPT, UR50, 0x1, URZ ;  /* 0x0000000132047890 */ /* 0x000fe8000fffe0ff */
[----:B------:R-:W-:Y:S04]  /*a1d0*/  UISETP.NE.AND UP0, UPT, UR4, 0x4, UPT ;  /* 0x000000040400788c */ /* 0x000fe8000bf05270 */
[----:B------:R-:W-:Y:S03]  /*a1e0*/  USEL UR50, UR4, URZ, UP0 ;  /* 0x000000ff04327287 */ /* 0x000fe60008000000 */
[----:B------:R-:W-:Y:S05]  /*a1f0*/  @P0 LEA R2, R2, UR49, 0x3 ;  /* 0x0000003102020c11 */ /* 0x000fea000f8e18ff */
[----:B------:R-:W-:Y:S05]  /*a200*/  @P0 VIADD R2, R2, 0x120 ;  /* 0x0000012002020836 */ /* 0x000fea0000000000 */
[----:B------:R-:W-:Y:S04]  /*a210*/  @P0 PRMT R2, R107, 0x654, R2 ;  /* 0x000006546b020816 */ /* 0x000fe80000000002 */
[----:B------:R3:W-:Y:S03]  /*a220*/  @P0 SYNCS.ARRIVE.TRANS64.RED.A1T0 RZ, [R2+URZ], RZ ;  /* 0x000000ff02ff09a7 */ /* 0x0007e600081004ff */
.L_x_149:
[----:B------:R-:W-:Y:S01]  /*a230*/  R2UR UR5, R95 ;  /* 0x000000005f0572ca */ /* 0x000fe200000e0000 */
[----:B------:R-:W-:Y:S01]  /*a240*/  UISETP.NE.AND UP0, UPT, UR62, URZ, UPT ;  /* 0x000000ff3e00728c */ /* 0x000fe2000bf05270 */
[----:B------:R-:W-:Y:S01]  /*a250*/  R2UR UR4, R96 ;  /* 0x00000000600472ca */ /* 0x000fe200000e0000 */
[----:B------:R-:W-:Y:S01]  /*a260*/  UIADD3 UR53, UPT, UPT, UR53, 0x4, URZ ;  /* 0x0000000435357890 */ /* 0x000fe2000fffe0ff */
[C---:B------:R-:W-:Y:S01]  /*a270*/  ISETP.NE.AND P0, PT, R0.reuse, 0x2, PT ;  /* 0x000000020000780c */ /* 0x040fe20003f05270 */
[----:B------:R-:W-:Y:S01]  /*a280*/  UMOV UR52, UR63 ;  /* 0x0000003f00347c82 */ /* 0x000fe20008000000 */
[----:B------:R-:W-:Y:S02]  /*a290*/  LOP3.LUT R81, R81, 0x1, RZ, 0x3c, !PT ;  /* 0x0000000151517812 */ /* 0x000fe400078e3cff */
[----:B------:R-:W-:Y:S02]  /*a2a0*/  SEL R3, RZ, 0x1, P0 ;  /* 0x00000001ff037807 */ /* 0x000fe40000000000 */
[----:B------:R-:W-:Y:S02]  /*a2b0*/  SEL R36, R0, RZ, P0 ;  /* 0x000000ff00247207 */ /* 0x000fe40000000000 */
[----:B------:R-:W-:Y:S01]  /*a2c0*/  LOP3.LUT R82, R82, R3, RZ, 0x3c, !PT ;  /* 0x0000000352527212 */ /* 0x000fe200078e3cff */
[----:B------:R-:W-:Y:S02]  /*a2d0*/  UIADD3 UR21, UPT, UPT, UR36, UR5, URZ ;  /* 0x0000000524157290 */ /* 0x000fe4000fffe0ff */
[----:B------:R-:W-:Y:S01]  /*a2e0*/  UIADD3 UR51, UPT, UPT, UR37, UR4, URZ ;  /* 0x0000000425337290 */ /* 0x000fe2000fffe0ff */
[----:B------:R-:W-:Y:S11]  /*a2f0*/  BRA.U UP0, `(.L_x_150) ;  /* 0xffffffbd00887547 */ /* 0x000ff6000b83ffff */
[----:B------:R-:W-:-:S13]  /*a300*/  R2UR UR4, R97 ;  /* 0x00000000610472ca */ /* 0x000fda00000e0000 */
[----:B------:R-:W-:-:S09]  /*a310*/  UISETP.NE.AND UP0, UPT, UR4, URZ, UPT ;  /* 0x000000ff0400728c */ /* 0x000fd2000bf05270 */
[----:B------:R-:W-:Y:S05]  /*a320*/  BRA.U !UP0, `(.L_x_151) ;  /* 0x0000000108487547 */ /* 0x000fea000b800000 */
[----:B------:R-:W4:Y:S02]  /*a330*/  LDCU.64 UR4, c[0x0][0x890] ;  /* 0x00011200ff0477ac */ /* 0x000f240008000a00 */
[----:B----4-:R-:W-:-:S04]  /*a340*/  UISETP.NE.U32.AND UP0, UPT, UR4, URZ, UPT ;  /* 0x000000ff0400728c */ /* 0x010fc8000bf05070 */
[----:B------:R-:W-:-:S09]  /*a350*/  UISETP.NE.AND.EX UP0, UPT, UR5, URZ, UPT, UP0 ;  /* 0x000000ff0500728c */ /* 0x000fd2000bf05300 */
[----:B------:R-:W-:Y:S05]  /*a360*/  BRA.U UP0, `(.L_x_152) ;  /* 0x00000001000c7547 */ /* 0x000fea000b800000 */
[----:B------:R-:W-:-:S13]  /*a370*/  FSETP.NEU.AND P0, PT, R41, RZ, PT ;  /* 0x000000ff2900720b */ /* 0x000fda0003f0d000 */
[----:B------:R-:W-:Y:S05]  /*a380*/  @!P0 EXIT ;  /* 0x000000000000894d */ /* 0x000fea0003800000 */
[----:B------:R-:W-:Y:S05]  /*a390*/  BRA `(.L_x_151) ;  /* 0x00000000002c7947 */ /* 0x000fea0003800000 */
.L_x_152:
[----:B------:R-:W-:Y:S01]  /*a3a0*/  ISETP.NE.AND P0, PT, R103, RZ, PT ;  /* 0x000000ff6700720c */ /* 0x000fe20003f05270 */
[----:B------:R-:W-:-:S12]  /*a3b0*/  BSSY.RECONVERGENT B0, `(.L_x_151) ;  /* 0x0000009000007945 */ /* 0x000fd80003800200 */
[----:B------:R-:W-:Y:S05]  /*a3c0*/  @P0 BRA `(.L_x_153) ;  /* 0x0000000000140947 */ /* 0x000fea0003800000 */
[----:B------:R-:W4:Y:S02]  /*a3d0*/  LDCU.64 UR4, c[0x0][0x888] ;  /* 0x00011100ff0477ac */ /* 0x000f240008000a00 */
[----:B----4-:R-:W-:-:S04]  /*a3e0*/  ISETP.NE.U32.AND P0, PT, RZ, UR4, PT ;  /* 0x00000004ff007c0c */ /* 0x010fc8000bf05070 */
[----:B------:R-:W-:-:S13]  /*a3f0*/  ISETP.NE.AND.EX P0, PT, RZ, UR5, PT, P0 ;  /* 0x00000005ff007c0c */ /* 0x000fda000bf05300 */
[----:B------:R-:W-:Y:S05]  /*a400*/  @!P0 EXIT ;  /* 0x000000000000894d */ /* 0x000fea0003800000 */
[----:B------:R-:W-:Y:S05]  /*a410*/  BRA `(.L_x_154) ;  /* 0x0000000000087947 */ /* 0x000fea0003800000 */
.L_x_153:
[----:B------:R-:W-:-:S13]  /*a420*/  FSETP.NEU.AND P0, PT, R41, RZ, PT ;  /* 0x000000ff2900720b */ /* 0x000fda0003f0d000 */
[----:B------:R-:W-:Y:S05]  /*a430*/  @!P0 EXIT ;  /* 0x000000000000894d */ /* 0x000fea0003800000 */
.L_x_154:
[----:B------:R-:W-:Y:S05]  /*a440*/  BSYNC.RECONVERGENT B0 ;  /* 0x0000000000007941 */ /* 0x000fea0003800200 */
.L_x_151:
[----:B------:R-:W4:Y:S01]  /*a450*/  S2UR UR5, SR_CgaCtaId ;  /* 0x00000000000579c3 */ /* 0x000f220000008800 */
[----:B------:R-:W-:Y:S01]  /*a460*/  ULEA UR4, UR50, UR49, 0x3 ;  /* 0x0000003132047291 */ /* 0x000fe2000f8e18ff */
[----:B------:R-:W-:-:S04]  /*a470*/  DEPBAR.LE SB0, 0x0 ;  /* 0x000080000000791a */ /* 0x000fc80000000000 */
[----:B------:R-:W-:-:S04]  /*a480*/  UIADD3 UR4, UPT, UPT, UR4, 0x120, URZ ;  /* 0x0000012004047890 */ /* 0x000fc8000fffe0ff */
[----:B----4-:R-:W-:-:S09]  /*a490*/  UPRMT UR4, UR5, 0x654, UR4 ;  /* 0x0000065405047896 */ /* 0x010fd20008000004 */
[----:B------:R-:W-:Y:S01]  /*a4a0*/  SYNCS.ARRIVE.TRANS64.RED.A1T0 RZ, [UR4], RZ ;  /* 0x000000ffffff79a7 */ /* 0x000fe20008100404 */
[----:B------:R-:W-:Y:S05]  /*a4b0*/  EXIT ;  /* 0x000000000000794d */ /* 0x000fea0003800000 */
.L_x_25:
[----:B------:R-:W-:Y:S07]  /*a4c0*/  MOV R0, UR9 ;  /* 0x0000000900007c02 */ /* 0x000fee0008000f00 */
.L_x_155:
[----:B-1----:R1:W2:Y:S02]  /*a4d0*/  SYNCS.PHASECHK.TRANS64.TRYWAIT P0, [R0+URZ+0x80], R5 ;  /* 0x00008005000075a7 */ /* 0x0022a400080011ff */
[----:B--2---:R-:W-:Y:S05]  /*a4e0*/  @!P0 NANOSLEEP.SYNCS 0x989680 ;  /* 0x009896800000895d */ /* 0x004fea0003900000 */
[----:B------:R-:W2:Y:S02]  /*a4f0*/  @!P0 SYNCS.PHASECHK.TRANS64 P0, [R0+URZ+0x80], R5 ;  /* 0x00008005000085a7 */ /* 0x000ea400080010ff */
[----:B--2---:R-:W-:Y:S05]  /*a500*/  @!P0 BRA `(.L_x_155) ;  /* 0xfffffffc00f08947 */ /* 0x004fea000383ffff */
[----:B------:R-:W-:Y:S05]  /*a510*/  BRA `(.L_x_24) ;  /* 0xffffff7400e47947 */ /* 0x000fea000383ffff */
.L_x_32:
[----:B------:R-:W-:Y:S07]  /*a520*/  MOV R0, UR9 ;  /* 0x0000000900007c02 */ /* 0x000fee0008000f00 */
.L_x_156:
[----:B-1----:R1:W2:Y:S02]  /*a530*/  SYNCS.PHASECHK.TRANS64.TRYWAIT P0, [R0+URZ+0x80], R5 ;  /* 0x00008005000075a7 */ /* 0x0022a400080011ff */
[----:B--2---:R-:W-:Y:S05]  /*a540*/  @!P0 NANOSLEEP.SYNCS 0x989680 ;  /* 0x009896800000895d */ /* 0x004fea0003900000 */
[----:B------:R-:W2:Y:S02]  /*a550*/  @!P0 SYNCS.PHASECHK.TRANS64 P0, [R0+URZ+0x80], R5 ;  /* 0x00008005000085a7 */ /* 0x000ea400080010ff */
[----:B--2---:R-:W-:Y:S05]  /*a560*/  @!P0 BRA `(.L_x_156) ;  /* 0xfffffffc00f08947 */ /* 0x004fea000383ffff */
[----:B------:R-:W-:Y:S05]  /*a570*/  BRA `(.L_x_31) ;  /* 0xffffff7c00407947 */ /* 0x000fea000383ffff */
.L_x_37:
[----:B------:R-:W-:-:S07]  /*a580*/  MOV R0, UR25 ;  /* 0x0000001900007c02 */ /* 0x000fce0008000f00 */
.L_x_157:
[----:B-1----:R1:W2:Y:S02]  /*a590*/  SYNCS.PHASECHK.TRANS64.TRYWAIT P0, [R0+URZ+0x150], R3 ;  /* 0x00015003000075a7 */ /* 0x0022a400080011ff */
[----:B--2---:R-:W-:Y:S05]  /*a5a0*/  @!P0 NANOSLEEP.SYNCS 0x989680 ;  /* 0x009896800000895d */ /* 0x004fea0003900000 */
[----:B------:R-:W2:Y:S02]  /*a5b0*/  @!P0 SYNCS.PHASECHK.TRANS64 P0, [R0+URZ+0x150], R3 ;  /* 0x00015003000085a7 */ /* 0x000ea400080010ff */
[----:B--2---:R-:W-:Y:S05]  /*a5c0*/  @!P0 BRA `(.L_x_157) ;  /* 0xfffffffc00f08947 */ /* 0x004fea000383ffff */
[----:B------:R-:W-:Y:S05]  /*a5d0*/  BRA `(.L_x_158) ;  /* 0xffffff80000c7947 */ /* 0x000fea000383ffff */
.L_x_41:
[----:B------:R-:W-:-:S07]  /*a5e0*/  MOV R0, UR4 ;  /* 0x0000000400007c02 */ /* 0x000fce0008000f00 */
.L_x_159:
[----:B-1----:R1:W2:Y:S02]  /*a5f0*/  SYNCS.PHASECHK.TRANS64.TRYWAIT P0, [R0+URZ], R3 ;  /* 0x00000003000075a7 */ /* 0x0022a400080011ff */
[----:B--2---:R-:W-:Y:S05]  /*a600*/  @!P0 NANOSLEEP.SYNCS 0x989680 ;  /* 0x009896800000895d */ /* 0x004fea0003900000 */
[----:B------:R-:W2:Y:S02]  /*a610*/  @!P0 SYNCS.PHASECHK.TRANS64 P0, [R0+URZ], R3 ;  /* 0x00000003000085a7 */ /* 0x000ea400080010ff */
[----:B--2---:R-:W-:Y:S05]  /*a620*/  @!P0 BRA `(.L_x_159) ;  /* 0xfffffffc00f08947 */ /* 0x004fea000383ffff */
[----:B------:R-:W-:Y:S05]  /*a630*/  BRA `(.L_x_160) ;  /* 0xffffff8400a47947 */ /* 0x000fea000383ffff */
.L_x_42:
[----:B------:R-:W-:-:S07]  /*a640*/  MOV R0, UR5 ;  /* 0x0000000500007c02 */ /* 0x000fce0008000f00 */
.L_x_161:
[----:B-1----:R1:W2:Y:S02]  /*a650*/  SYNCS.PHASECHK.TRANS64.TRYWAIT P0, [R0+URZ], R3 ;  /* 0x00000003000075a7 */ /* 0x0022a400080011ff */
[----:B--2---:R-:W-:Y:S05]  /*a660*/  @!P0 NANOSLEEP.SYNCS 0x989680 ;  /* 0x009896800000895d */ /* 0x004fea0003900000 */
[----:B------:R-:W2:Y:S02]  /*a670*/  @!P0 SYNCS.PHASECHK.TRANS64 P0, [R0+URZ], R3 ;  /* 0x00000003000085a7 */ /* 0x000ea400080010ff */
[----:B--2---:R-:W-:Y:S05]  /*a680*/  @!P0 BRA `(.L_x_161) ;  /* 0xfffffffc00f08947 */ /* 0x004fea000383ffff */
[----:B------:R-:W-:Y:S05]  /*a690*/  BRA `(.L_x_162) ;  /* 0xffffff8400b47947 */ /* 0x000fea000383ffff */
.L_x_43:
[----:B------:R-:W-:-:S07]  /*a6a0*/  MOV R0, UR5 ;  /* 0x0000000500007c02 */ /* 0x000fce0008000f00 */
.L_x_163:
[----:B-1----:R1:W2:Y:S02]  /*a6b0*/  SYNCS.PHASECHK.TRANS64.TRYWAIT P0, [R0+URZ], R3 ;  /* 0x00000003000075a7 */ /* 0x0022a400080011ff */
[----:B--2---:R-:W-:Y:S05]  /*a6c0*/  @!P0 NANOSLEEP.SYNCS 0x989680 ;  /* 0x009896800000895d */ /* 0x004fea0003900000 */
[----:B------:R-:W2:Y:S02]  /*a6d0*/  @!P0 SYNCS.PHASECHK.TRANS64 P0, [R0+URZ], R3 ;  /* 0x00000003000085a7 */ /* 0x000ea400080010ff */
[----:B--2---:R-:W-:Y:S05]  /*a6e0*/  @!P0 BRA `(.L_x_163) ;  /* 0xfffffffc00f08947 */ /* 0x004fea000383ffff */
[----:B------:R-:W-:Y:S05]  /*a6f0*/  BRA `(.L_x_164) ;  /* 0xffffff8400c47947 */ /* 0x000fea000383ffff */
.L_x_44:
[----:B------:R-:W-:-:S07]  /*a700*/  MOV R0, UR5 ;  /* 0x0000000500007c02 */ /* 0x000fce0008000f00 */
.L_x_165:
[----:B-1----:R1:W2:Y:S02]  /*a710*/  SYNCS.PHASECHK.TRANS64.TRYWAIT P0, [R0+URZ], R3 ;  /* 0x00000003000075a7 */ /* 0x0022a400080011ff */
[----:B--2---:R-:W-:Y:S05]  /*a720*/  @!P0 NANOSLEEP.SYNCS 0x989680 ;  /* 0x009896800000895d */ /* 0x004fea0003900000 */
[----:B------:R-:W2:Y:S02]  /*a730*/  @!P0 SYNCS.PHASECHK.TRANS64 P0, [R0+URZ], R3 ;  /* 0x00000003000085a7 */ /* 0x000ea400080010ff */
[----:B--2---:R-:W-:Y:S05]  /*a740*/  @!P0 BRA `(.L_x_165) ;  /* 0xfffffffc00f08947 */ /* 0x004fea000383ffff */
[----:B------:R-:W-:Y:S05]  /*a750*/  BRA `(.L_x_166) ;  /* 0xffffff8400d47947 */ /* 0x000fea000383ffff */
.L_x_45:
[----:B------:R-:W-:-:S07]  /*a760*/  MOV R0, UR5 ;  /* 0x0000000500007c02 */ /* 0x000fce0008000f00 */
.L_x_167:
[----:B-1----:R1:W2:Y:S02]  /*a770*/  SYNCS.PHASECHK.TRANS64.TRYWAIT P0, [R0+URZ], R3 ;  /* 0x00000003000075a7 */ /* 0x0022a400080011ff */
[----:B--2---:R-:W-:Y:S05]  /*a780*/  @!P0 NANOSLEEP.SYNCS 0x989680 ;  /* 0x009896800000895d */ /* 0x004fea0003900000 */
[----:B------:R-:W2:Y:S02]  /*a790*/  @!P0 SYNCS.PHASECHK.TRANS64 P0, [R0+URZ], R3 ;  /* 0x00000003000085a7 */ /* 0x000ea400080010ff */
[----:B--2---:R-:W-:Y:S05]  /*a7a0*/  @!P0 BRA `(.L_x_167) ;  /* 0xfffffffc00f08947 */ /* 0x004fea000383ffff */
[----:B------:R-:W-:Y:S05]  /*a7b0*/  BRA `(.L_x_168) ;  /* 0xffffff8400e47947 */ /* 0x000fea000383ffff */
.L_x_46:
[----:B------:R-:W-:-:S07]  /*a7c0*/  MOV R0, UR5 ;  /* 0x0000000500007c02 */ /* 0x000fce0008000f00 */
.L_x_169:
[----:B-1----:R1:W2:Y:S02]  /*a7d0*/  SYNCS.PHASECHK.TRANS64.TRYWAIT P0, [R0+URZ], R3 ;  /* 0x00000003000075a7 */ /* 0x0022a400080011ff */
[----:B--2---:R-:W-:Y:S05]  /*a7e0*/  @!P0 NANOSLEEP.SYNCS 0x989680 ;  /* 0x009896800000895d */ /* 0x004fea0003900000 */
[----:B------:R-:W2:Y:S02]  /*a7f0*/  @!P0 SYNCS.PHASECHK.TRANS64 P0, [R0+URZ], R3 ;  /* 0x00000003000085a7 */ /* 0x000ea400080010ff */
[----:B--2---:R-:W-:Y:S05]  /*a800*/  @!P0 BRA `(.L_x_169) ;  /* 0xfffffffc00f08947 */ /* 0x004fea000383ffff */
[----:B------:R-:W-:Y:S05]  /*a810*/  BRA `(.L_x_170) ;  /* 0xffffff8400f47947 */ /* 0x000fea000383ffff */
.L_x_47:
[----:B------:R-:W-:-:S07]  /*a820*/  MOV R0, UR5 ;  /* 0x0000000500007c02 */ /* 0x000fce0008000f00 */
.L_x_171:
[----:B-1----:R1:W2:Y:S02]  /*a830*/  SYNCS.PHASECHK.TRANS64.TRYWAIT P0, [R0+URZ], R3 ;  /* 0x00000003000075a7 */ /* 0x0022a400080011ff */
[----:B--2---:R-:W-:Y:S05]  /*a840*/  @!P0 NANOSLEEP.SYNCS 0x989680 ;  /* 0x009896800000895d */ /* 0x004fea0003900000 */
[----:B------:R-:W2:Y:S02]  /*a850*/  @!P0 SYNCS.PHASECHK.TRANS64 P0, [R0+URZ], R3 ;  /* 0x00000003000085a7 */ /* 0x000ea400080010ff */
[----:B--2---:R-:W-:Y:S05]  /*a860*/  @!P0 BRA `(.L_x_171) ;  /* 0xfffffffc00f08947 */ /* 0x004fea000383ffff */
[----:B------:R-:W-:Y:S05]  /*a870*/  BRA `(.L_x_172) ;  /* 0xffffff8800047947 */ /* 0x000fea000383ffff */
.L_x_48:
[----:B------:R-:W-:-:S07]  /*a880*/  MOV R0, UR5 ;  /* 0x0000000500007c02 */ /* 0x000fce0008000f00 */
.L_x_173:
[----:B-1----:R1:W2:Y:S02]  /*a890*/  SYNCS.PHASECHK.TRANS64.TRYWAIT P0, [R0+URZ], R3 ;  /* 0x00000003000075a7 */ /* 0x0022a400080011ff */
[----:B--2---:R-:W-:Y:S05]  /*a8a0*/  @!P0 NANOSLEEP.SYNCS 0x989680 ;  /* 0x009896800000895d */ /* 0x004fea0003900000 */
[----:B------:R-:W2:Y:S02]  /*a8b0*/  @!P0 SYNCS.PHASECHK.TRANS64 P0, [R0+URZ], R3 ;  /* 0x00000003000085a7 */ /* 0x000ea400080010ff */
[----:B--2---:R-:W-:Y:S05]  /*a8c0*/  @!P0 BRA `(.L_x_173) ;  /* 0xfffffffc00f08947 */ /* 0x004fea000383ffff */
[----:B------:R-:W-:Y:S05]  /*a8d0*/  BRA `(.L_x_174) ;  /* 0xffffff8800147947 */ /* 0x000fea000383ffff */
.L_x_49:
[----:B------:R-:W-:-:S07]  /*a8e0*/  MOV R0, UR5 ;  /* 0x0000000500007c02 */ /* 0x000fce0008000f00 */
.L_x_175:
[----:B-1----:R1:W2:Y:S02]  /*a8f0*/  SYNCS.PHASECHK.TRANS64.TRYWAIT P0, [R0+URZ], R3 ;  /* 0x00000003000075a7 */ /* 0x0022a400080011ff */
[----:B--2---:R-:W-:Y:S05]  /*a900*/  @!P0 NANOSLEEP.SYNCS 0x989680 ;  /* 0x009896800000895d */ /* 0x004fea0003900000 */
[----:B------:R-:W2:Y:S02]  /*a910*/  @!P0 SYNCS.PHASECHK.TRANS64 P0, [R0+URZ], R3 ;  /* 0x00000003000085a7 */ /* 0x000ea400080010ff */
[----:B--2---:R-:W-:Y:S05]  /*a920*/  @!P0 BRA `(.L_x_175) ;  /* 0xfffffffc00f08947 */ /* 0x004fea000383ffff */
[----:B------:R-:W-:Y:S05]  /*a930*/  BRA `(.L_x_176) ;  /* 0xffffff8800247947 */ /* 0x000fea000383ffff */
.L_x_50:
[----:B------:R-:W-:-:S07]  /*a940*/  MOV R0, UR5 ;  /* 0x0000000500007c02 */ /* 0x000fce0008000f00 */
.L_x_177:
[----:B-1----:R1:W2:Y:S02]  /*a950*/  SYNCS.PHASECHK.TRANS64.TRYWAIT P0, [R0+URZ], R3 ;  /* 0x00000003000075a7 */ /* 0x0022a400080011ff */
[----:B--2---:R-:W-:Y:S05]  /*a960*/  @!P0 NANOSLEEP.SYNCS 0x989680 ;  /* 0x009896800000895d */ /* 0x004fea0003900000 */
[----:B------:R-:W2:Y:S02]  /*a970*/  @!P0 SYNCS.PHASECHK.TRANS64 P0, [R0+URZ], R3 ;  /* 0x00000003000085a7 */ /* 0x000ea400080010ff */
[----:B--2---:R-:W-:Y:S05]  /*a980*/  @!P0 BRA `(.L_x_177) ;  /* 0xfffffffc00f08947 */ /* 0x004fea000383ffff */
[----:B------:R-:W-:Y:S05]  /*a990*/  BRA `(.L_x_178) ;  /* 0xffffff8800347947 */ /* 0x000fea000383ffff */
.L_x_51:
[----:B------:R-:W-:-:S07]  /*a9a0*/  MOV R0, UR5 ;  /* 0x0000000500007c02 */ /* 0x000fce0008000f00 */
.L_x_179:
[----:B-1----:R1:W2:Y:S02]  /*a9b0*/  SYNCS.PHASECHK.TRANS64.TRYWAIT P0, [R0+URZ], R3 ;  /* 0x00000003000075a7 */ /* 0x0022a400080011ff */
[----:B--2---:R-:W-:Y:S05]  /*a9c0*/  @!P0 NANOSLEEP.SYNCS 0x989680 ;  /* 0x009896800000895d */ /* 0x004fea0003900000 */
[----:B------:R-:W2:Y:S02]  /*a9d0*/  @!P0 SYNCS.PHASECHK.TRANS64 P0, [R0+URZ], R3 ;  /* 0x00000003000085a7 */ /* 0x000ea400080010ff */
[----:B--2---:R-:W-:Y:S05]  /*a9e0*/  @!P0 BRA `(.L_x_179) ;  /* 0xfffffffc00f08947 */ /* 0x004fea000383ffff */
[----:B------:R-:W-:Y:S05]  /*a9f0*/  BRA `(.L_x_180) ;  /* 0xffffff8800447947 */ /* 0x000fea000383ffff */
.L_x_52:
[----:B------:R-:W-:-:S07]  /*aa00*/  MOV R0, UR5 ;  /* 0x0000000500007c02 */ /* 0x000fce0008000f00 */
.L_x_181:
[----:B-1----:R1:W2:Y:S02]  /*aa10*/  SYNCS.PHASECHK.TRANS64.TRYWAIT P0, [R0+URZ], R3 ;  /* 0x00000003000075a7 */ /* 0x0022a400080011ff */
[----:B--2---:R-:W-:Y:S05]  /*aa20*/  @!P0 NANOSLEEP.SYNCS 0x989680 ;  /* 0x009896800000895d */ /* 0x004fea0003900000 */
[----:B------:R-:W2:Y:S02]  /*aa30*/  @!P0 SYNCS.PHASECHK.TRANS64 P0, [R0+URZ], R3 ;  /* 0x00000003000085a7 */ /* 0x000ea400080010ff */
[----:B--2---:R-:W-:Y:S05]  /*aa40*/  @!P0 BRA `(.L_x_181) ;  /* 0xfffffffc00f08947 */ /* 0x004fea000383ffff */
[----:B------:R-:W-:Y:S05]  /*aa50*/  BRA `(.L_x_182) ;  /* 0xffffff8800547947 */ /* 0x000fea000383ffff */
.L_x_53:
[----:B------:R-:W-:-:S07]  /*aa60*/  MOV R0, UR5 ;  /* 0x0000000500007c02 */ /* 0x000fce0008000f00 */
.L_x_183:
[----:B-1----:R1:W2:Y:S02]  /*aa70*/  SYNCS.PHASECHK.TRANS64.TRYWAIT P0, [R0+URZ], R3 ;  /* 0x00000003000075a7 */ /* 0x0022a400080011ff */
[----:B--2---:R-:W-:Y:S05]  /*aa80*/  @!P0 NANOSLEEP.SYNCS 0x989680 ;  /* 0x009896800000895d */ /* 0x004fea0003900000 */
[----:B------:R-:W2:Y:S02]  /*aa90*/  @!P0 SYNCS.PHASECHK.TRANS64 P0, [R0+URZ], R3 ;  /* 0x00000003000085a7 */ /* 0x000ea400080010ff */
[----:B--2---:R-:W-:Y:S05]  /*aaa0*/  @!P0 BRA `(.L_x_183) ;  /* 0xfffffffc00f08947 */ /* 0x004fea000383ffff */
[----:B------:R-:W-:Y:S05]  /*aab0*/  BRA `(.L_x_184) ;  /* 0xffffff8800647947 */ /* 0x000fea000383ffff */
.L_x_54:
[----:B------:R-:W-:-:S07]  /*aac0*/  MOV R0, UR5 ;  /* 0x0000000500007c02 */ /* 0x000fce0008000f00 */
.L_x_185:
[----:B-1----:R1:W2:Y:S02]  /*aad0*/  SYNCS.PHASECHK.TRANS64.TRYWAIT P0, [R0+URZ], R3 ;  /* 0x00000003000075a7 */ /* 0x0022a400080011ff */
[----:B--2---:R-:W-:Y:S05]  /*aae0*/  @!P0 NANOSLEEP.SYNCS 0x989680 ;  /* 0x009896800000895d */ /* 0x004fea0003900000 */
[----:B------:R-:W2:Y:S02]  /*aaf0*/  @!P0 SYNCS.PHASECHK.TRANS64 P0, [R0+URZ], R3 ;  /* 0x00000003000085a7 */ /* 0x000ea400080010ff */
[----:B--2---:R-:W-:Y:S05]  /*ab00*/  @!P0 BRA `(.L_x_185) ;  /* 0xfffffffc00f08947 */ /* 0x004fea000383ffff */
[----:B------:R-:W-:Y:S05]  /*ab10*/  BRA `(.L_x_186) ;  /* 0xffffff8800747947 */ /* 0x000fea000383ffff */
.L_x_55:
[----:B------:R-:W-:-:S07]  /*ab20*/  MOV R0, UR5 ;  /* 0x0000000500007c02 */ /* 0x000fce0008000f00 */
.L_x_187:
[----:B-1----:R1:W2:Y:S02]  /*ab30*/  SYNCS.PHASECHK.TRANS64.TRYWAIT P0, [R0+URZ], R3 ;  /* 0x00000003000075a7 */ /* 0x0022a400080011ff */
[----:B--2---:R-:W-:Y:S05]  /*ab40*/  @!P0 NANOSLEEP.SYNCS 0x989680 ;  /* 0x009896800000895d */ /* 0x004fea0003900000 */
[----:B------:R-:W2:Y:S02]  /*ab50*/  @!P0 SYNCS.PHASECHK.TRANS64 P0, [R0+URZ], R3 ;  /* 0x00000003000085a7 */ /* 0x000ea400080010ff */
[----:B--2---:R-:W-:Y:S05]  /*ab60*/  @!P0 BRA `(.L_x_187) ;  /* 0xfffffffc00f08947 */ /* 0x004fea000383ffff */
[----:B------:R-:W-:Y:S05]  /*ab70*/  BRA `(.L_x_188) ;  /* 0xffffff8800847947 */ /* 0x000fea000383ffff */
.L_x_58:
[----:B------:R-:W-:-:S07]  /*ab80*/  MOV R4, UR4 ;  /* 0x0000000400047c02 */ /* 0x000fce0008000f00 */
.L_x_189:
[----:B--2---:R2:W3:Y:S02]  /*ab90*/  SYNCS.PHASECHK.TRANS64.TRYWAIT P1, [R4+URZ+0x158], R7 ;  /* 0x00015807040075a7 */ /* 0x0044e400080211ff */
[----:B---3--:R-:W-:Y:S05]  /*aba0*/  @!P1 NANOSLEEP.SYNCS 0x989680 ;  /* 0x009896800000995d */ /* 0x008fea0003900000 */
[----:B------:R-:W3:Y:S02]  /*abb0*/  @!P1 SYNCS.PHASECHK.TRANS64 P1, [R4+URZ+0x158], R7 ;  /* 0x00015807040095a7 */ /* 0x000ee400080210ff */
[----:B---3--:R-:W-:Y:S05]  /*abc0*/  @!P1 BRA `(.L_x_189) ;  /* 0xfffffffc00f09947 */ /* 0x008fea000383ffff */
[----:B------:R-:W-:Y:S05]  /*abd0*/  BRA `(.L_x_190) ;  /* 0xffffff8800f47947 */ /* 0x000fea000383ffff */
.L_x_59:
[----:B--2---:R-:W-:-:S07]  /*abe0*/  MOV R4, UR4 ;  /* 0x0000000400047c02 */ /* 0x004fce0008000f00 */
.L_x_191:
[----:B--2---:R2:W3:Y:S02]  /*abf0*/  SYNCS.PHASECHK.TRANS64.TRYWAIT P1, [R4+URZ+0x150], R5 ;  /* 0x00015005040075a7 */ /* 0x0044e400080211ff */
[----:B---3--:R-:W-:Y:S05]  /*ac00*/  @!P1 NANOSLEEP.SYNCS 0x989680 ;  /* 0x009896800000995d */ /* 0x008fea0003900000 */
[----:B------:R-:W3:Y:S02]  /*ac10*/  @!P1 SYNCS.PHASECHK.TRANS64 P1, [R4+URZ+0x150], R5 ;  /* 0x00015005040095a7 */ /* 0x000ee400080210ff */
[----:B---3--:R-:W-:Y:S05]  /*ac20*/  @!P1 BRA `(.L_x_191) ;  /* 0xfffffffc00f09947 */ /* 0x008fea000383ffff */
[----:B------:R-:W-:Y:S05]  /*ac30*/  BRA `(.L_x_192) ;  /* 0xffffff8800fc7947 */ /* 0x000fea000383ffff */
.L_x_69:
[----:B--2---:R-:W-:-:S04]  /*ac40*/  MOV R5, UR5 ;  /* 0x0000000500057c02 */ /* 0x004fc80008000f00 */
[----:B------:R2:W3:Y:S03]  /*ac50*/  SYNCS.PHASECHK.TRANS64.TRYWAIT P0, [R5+URZ+0x8], R6 ;  /* 0x00000806050075a7 */ /* 0x0004e600080011ff */
[----:B---3--:R-:W-:Y:S05]  /*ac60*/  @!P0 NANOSLEEP.SYNCS 0x989680 ;  /* 0x009896800000895d */ /* 0x008fea0003900000 */
[----:B------:R-:W3:Y:S02]  /*ac70*/  @!P0 SYNCS.PHASECHK.TRANS64 P0, [R5+URZ+0x8], R6 ;  /* 0x00000806050085a7 */ /* 0x000ee400080010ff */
[----:B---3--:R-:W-:Y:S05]  /*ac80*/  @!P0 BRA `(.L_x_69) ;  /* 0xfffffffc00ec8947 */ /* 0x008fea000383ffff */
[----:B------:R-:W-:Y:S05]  /*ac90*/  BRA `(.L_x_68) ;  /* 0xffffff8c00c87947 */ /* 0x000fea000383ffff */
.L_x_71:
[----:B------:R-:W-:Y:S01]  /*aca0*/  BSSY B0, `(.L_x_193) ;  /* 0x0000006000007945 */ /* 0x000fe20003800000 */
[----:B------:R-:W-:-:S07]  /*acb0*/  MOV R15, 0xffffffff ;  /* 0xffffffff000f7802 */ /* 0x000fce0000000f00 */
[----:B-12--5:R-:W-:Y:S05]  /*acc0*/  WARPSYNC.COLLECTIVE R15, `(.L_x_194) ;  /* 0x000000000f0c7348 */ /* 0x026fea0003c00000 */
[----:B------:R-:W-:Y:S02]  /*acd0*/  ELECT P6, UR79, PT ;  /* 0x00000000004f782f */ /* 0x000fe400038c0000 */
[----:B------:R-:W-:Y:S01]  /*ace0*/  MOV R14, UR79 ;  /* 0x0000004f000e7c02 */ /* 0x000fe20008000f00 */
[----:B-12--5:R-:W-:Y:S10]  /*acf0*/  ENDCOLLECTIVE ;  /* 0x000000000000791b */ /* 0x026ff40003800000 */
.L_x_194:
[----:B------:R-:W-:Y:S05]  /*ad00*/  BSYNC B0 ;  /* 0x0000000000007941 */ /* 0x000fea0003800000 */
.L_x_193:
[----:B------:R-:W-:Y:S05]  /*ad10*/  BRA `(.L_x_195) ;  /* 0xffffff8c00f87947 */ /* 0x000fea000383ffff */
.L_x_73:
[----:B--2---:R-:W-:-:S04]  /*ad20*/  MOV R3, UR5 ;  /* 0x0000000500037c02 */ /* 0x004fc80008000f00 */
[----:B------:R2:W3:Y:S03]  /*ad30*/  SYNCS.PHASECHK.TRANS64.TRYWAIT P0, [R3+URZ+0x8], R4 ;  /* 0x00000804030075a7 */ /* 0x0004e600080011ff */
[----:B---3--:R-:W-:Y:S05]  /*ad40*/  @!P0 NANOSLEEP.SYNCS 0x989680 ;  /* 0x009896800000895d */ /* 0x008fea0003900000 */
[----:B------:R-:W3:Y:S02]  /*ad50*/  @!P0 SYNCS.PHASECHK.TRANS64 P0, [R3+URZ+0x8], R4 ;  /* 0x00000804030085a7 */ /* 0x000ee400080010ff */
[----:B---3--:R-:W-:Y:S05]  /*ad60*/  @!P0 BRA `(.L_x_73) ;  /* 0xfffffffc00ec8947 */ /* 0x008fea000383ffff */
[----:B------:R-:W-:Y:S05]  /*ad70*/  BRA `(.L_x_72) ;  /* 0xffffff8c00fc7947 */ /* 0x000fea000383ffff */
.L_x_74:
[----:B------:R-:W-:-:S07]  /*ad80*/  MOV R4, UR17 ;  /* 0x0000001100047c02 */ /* 0x000fce0008000f00 */
.L_x_196:
[----:B-1----:R1:W2:Y:S02]  /*ad90*/  SYNCS.PHASECHK.TRANS64.TRYWAIT P0, [R4+URZ+0x150], R5 ;  /* 0x00015005040075a7 */ /* 0x0022a400080011ff */
[----:B--2---:R-:W-:Y:S05]  /*ada0*/  @!P0 NANOSLEEP.SYNCS 0x989680 ;  /* 0x009896800000895d */ /* 0x004fea0003900000 */
[----:B------:R-:W2:Y:S02]  /*adb0*/  @!P0 SYNCS.PHASECHK.TRANS64 P0, [R4+URZ+0x150], R5 ;  /* 0x00015005040085a7 */ /* 0x000ea400080010ff */
[----:B--2---:R-:W-:Y:S05]  /*adc0*/  @!P0 BRA `(.L_x_196) ;  /* 0xfffffffc00f08947 */ /* 0x004fea000383ffff */
[----:B------:R-:W-:Y:S05]  /*add0*/  BRA `(.L_x_197) ;  /* 0xffffff9000e87947 */ /* 0x000fea000383ffff */
.L_x_76:
[----:B------:R-:W-:-:S07]  /*ade0*/  MOV R4, UR22 ;  /* 0x0000001600047c02 */ /* 0x000fce0008000f00 */
.L_x_198:
[----:B-1----:R1:W2:Y:S02]  /*adf0*/  SYNCS.PHASECHK.TRANS64.TRYWAIT P0, [R4+URZ+0x170], R5 ;  /* 0x00017005040075a7 */ /* 0x0022a400080011ff */
[----:B--2---:R-:W-:Y:S05]  /*ae00*/  @!P0 NANOSLEEP.SYNCS 0x989680 ;  /* 0x009896800000895d */ /* 0x004fea0003900000 */
[----:B------:R-:W2:Y:S02]  /*ae10*/  @!P0 SYNCS.PHASECHK.TRANS64 P0, [R4+URZ+0x170], R5 ;  /* 0x00017005040085a7 */ /* 0x000ea400080010ff */
[----:B--2---:R-:W-:Y:S05]  /*ae20*/  @!P0 BRA `(.L_x_198) ;  /* 0xfffffffc00f08947 */ /* 0x004fea000383ffff */
[----:B------:R-:W-:Y:S05]  /*ae30*/  BRA `(.L_x_75) ;  /* 0xffffff9400087947 */ /* 0x000fea000383ffff */
.L_x_80:
[----:B-1----:R-:W-:Y:S07]  /*ae40*/  MOV R4, UR10 ;  /* 0x0000000a00047c02 */ /* 0x002fee0008000f00 */
.L_x_199:
[----:B-1----:R1:W2:Y:S02]  /*ae50*/  SYNCS.PHASECHK.TRANS64.TRYWAIT P0, [R4+URZ], R7 ;  /* 0x00000007040075a7 */ /* 0x0022a400080011ff */
[----:B--2---:R-:W-:Y:S05]  /*ae60*/  @!P0 NANOSLEEP.SYNCS 0x989680 ;  /* 0x009896800000895d */ /* 0x004fea0003900000 */
[----:B------:R-:W2:Y:S02]  /*ae70*/  @!P0 SYNCS.PHASECHK.TRANS64 P0, [R4+URZ], R7 ;  /* 0x00000007040085a7 */ /* 0x000ea400080010ff */
[----:B--2---:R-:W-:Y:S05]  /*ae80*/  @!P0 BRA `(.L_x_199) ;  /* 0xfffffffc00f08947 */ /* 0x004fea000383ffff */
[----:B------:R-:W-:Y:S05]  /*ae90*/  BRA `(.L_x_79) ;  /* 0xffffff94002c7947 */ /* 0x000fea000383ffff */
.L_x_84:
[----:B--2---:R-:W-:-:S07]  /*aea0*/  MOV R0, UR4 ;  /* 0x0000000400007c02 */ /* 0x004fce0008000f00 */
.L_x_200:
[----:B-1----:R1:W2:Y:S02]  /*aeb0*/  SYNCS.PHASECHK.TRANS64.TRYWAIT P0, [R0+URZ], R5 ;  /* 0x00000005000075a7 */ /* 0x0022a400080011ff */
[----:B--2---:R-:W-:Y:S05]  /*aec0*/  @!P0 NANOSLEEP.SYNCS 0x989680 ;  /* 0x009896800000895d */ /* 0x004fea0003900000 */
[----:B------:R-:W2:Y:S02]  /*aed0*/  @!P0 SYNCS.PHASECHK.TRANS64 P0, [R0+URZ], R5 ;  /* 0x00000005000085a7 */ /* 0x000ea400080010ff */
[----:B--2---:R-:W-:Y:S05]  /*aee0*/  @!P0 BRA `(.L_x_200) ;  /* 0xfffffffc00f08947 */ /* 0x004fea000383ffff */
[----:B------:R-:W-:Y:S05]  /*aef0*/  BRA `(.L_x_201) ;  /* 0xffffff9800047947 */ /* 0x000fea000383ffff */
.L_x_87:
[----:B------:R-:W-:-:S07]  /*af00*/  MOV R0, UR17 ;  /* 0x0000001100007c02 */ /* 0x000fce0008000f00 */
.L_x_202:
[----:B-1----:R1:W2:Y:S02]  /*af10*/  SYNCS.PHASECHK.TRANS64.TRYWAIT P1, [R0+URZ+0x180], R5 ;  /* 0x00018005000075a7 */ /* 0x0022a400080211ff */
[----:B--2---:R-:W-:Y:S05]  /*af20*/  @!P1 NANOSLEEP.SYNCS 0x989680 ;  /* 0x009896800000995d */ /* 0x004fea0003900000 */
[----:B------:R-:W2:Y:S02]  /*af30*/  @!P1 SYNCS.PHASECHK.TRANS64 P1, [R0+URZ+0x180], R5 ;  /* 0x00018005000095a7 */ /* 0x000ea400080210ff */
[----:B--2---:R-:W-:Y:S05]  /*af40*/  @!P1 BRA `(.L_x_202) ;  /* 0xfffffffc00f09947 */ /* 0x004fea000383ffff */
[----:B------:R-:W-:Y:S05]  /*af50*/  BRA `(.L_x_203) ;  /* 0xffffff9800507947 */ /* 0x000fea000383ffff */
.L_x_92:
[----:B------:R-:W-:Y:S07]  /*af60*/  MOV R2, UR31 ;  /* 0x0000001f00027c02 */ /* 0x000fee0008000f00 */
.L_x_204:
[----:B-1----:R1:W2:Y:S02]  /*af70*/  SYNCS.PHASECHK.TRANS64.TRYWAIT P0, [R2+URZ+0x150], R3 ;  /* 0x00015003020075a7 */ /* 0x0022a400080011ff */
[----:B--2---:R-:W-:Y:S05]  /*af80*/  @!P0 NANOSLEEP.SYNCS 0x989680 ;  /* 0x009896800000895d */ /* 0x004fea0003900000 */
[----:B------:R-:W2:Y:S02]  /*af90*/  @!P0 SYNCS.PHASECHK.TRANS64 P0, [R2+URZ+0x150], R3 ;  /* 0x00015003020085a7 */ /* 0x000ea400080010ff */
[----:B--2---:R-:W-:Y:S05]  /*afa0*/  @!P0 BRA `(.L_x_204) ;  /* 0xfffffffc00f08947 */ /* 0x004fea000383ffff */
[----:B------:R-:W-:Y:S05]  /*afb0*/  BRA `(.L_x_205) ;  /* 0xffffff9c00a47947 */ /* 0x000fea000383ffff */
.L_x_95:
[----:B------:R-:W-:Y:S07]  /*afc0*/  MOV R2, UR31 ;  /* 0x0000001f00027c02 */ /* 0x000fee0008000f00 */
.L_x_206:
[----:B-1----:R1:W2:Y:S02]  /*afd0*/  SYNCS.PHASECHK.TRANS64.TRYWAIT P2, [R2+URZ+0x148], R3 ;  /* 0x00014803020075a7 */ /* 0x0022a400080411ff */
[----:B--2---:R-:W-:Y:S05]  /*afe0*/  @!P2 NANOSLEEP.SYNCS 0x989680 ;  /* 0x009896800000a95d */ /* 0x004fea0003900000 */
[----:B------:R-:W2:Y:S02]  /*aff0*/  @!P2 SYNCS.PHASECHK.TRANS64 P2, [R2+URZ+0x148], R3 ;  /* 0x000148030200a5a7 */ /* 0x000ea400080410ff */
[----:B--2---:R-:W-:Y:S05]  /*b000*/  @!P2 BRA `(.L_x_206) ;  /* 0xfffffffc00f0a947 */ /* 0x004fea000383ffff */
[----:B------:R-:W-:Y:S05]  /*b010*/  BRA `(.L_x_94) ;  /* 0xffffffa400087947 */ /* 0x000fea000383ffff */
.L_x_98:
[----:B-1----:R-:W-:Y:S07]  /*b020*/  MOV R3, UR31 ;  /* 0x0000001f00037c02 */ /* 0x002fee0008000f00 */
.L_x_207:
[----:B-1----:R1:W2:Y:S02]  /*b030*/  SYNCS.PHASECHK.TRANS64.TRYWAIT P1, [R3+URZ+0x120], R8 ;  /* 0x00012008030075a7 */ /* 0x0022a400080211ff */
[----:B--2---:R-:W-:Y:S05]  /*b040*/  @!P1 NANOSLEEP.SYNCS 0x989680 ;  /* 0x009896800000995d */ /* 0x004fea0003900000 */
[----:B------:R-:W2:Y:S02]  /*b050*/  @!P1 SYNCS.PHASECHK.TRANS64 P1, [R3+URZ+0x120], R8 ;  /* 0x00012008030095a7 */ /* 0x000ea400080210ff */
[----:B--2---:R-:W-:Y:S05]  /*b060*/  @!P1 BRA `(.L_x_207) ;  /* 0xfffffffc00f09947 */ /* 0x004fea000383ffff */
[----:B------:R-:W-:Y:S05]  /*b070*/  BRA `(.L_x_208) ;  /* 0xffffffa400987947 */ /* 0x000fea000383ffff */
.L_x_99:
[----:B------:R-:W-:Y:S07]  /*b080*/  MOV R3, UR31 ;  /* 0x0000001f00037c02 */ /* 0x000fee0008000f00 */
.L_x_209:
[----:B-1----:R1:W2:Y:S02]  /*b090*/  SYNCS.PHASECHK.TRANS64.TRYWAIT P1, [R3+URZ+0x128], R8 ;  /* 0x00012808030075a7 */ /* 0x0022a400080211ff */
[----:B--2---:R-:W-:Y:S05]  /*b0a0*/  @!P1 NANOSLEEP.SYNCS 0x989680 ;  /* 0x009896800000995d */ /* 0x004fea0003900000 */
[----:B------:R-:W2:Y:S02]  /*b0b0*/  @!P1 SYNCS.PHASECHK.TRANS64 P1, [R3+URZ+0x128], R8 ;  /* 0x00012808030095a7 */ /* 0x000ea400080210ff */
[----:B--2---:R-:W-:Y:S05]  /*b0c0*/  @!P1 BRA `(.L_x_209) ;  /* 0xfffffffc00f09947 */ /* 0x004fea000383ffff */
[----:B------:R-:W-:Y:S05]  /*b0d0*/  BRA `(.L_x_210) ;  /* 0xffffffa400d07947 */ /* 0x000fea000383ffff */
.L_x_100:
[----:B------:R-:W-:Y:S07]  /*b0e0*/  MOV R3, UR31 ;  /* 0x0000001f00037c02 */ /* 0x000fee0008000f00 */
.L_x_211:
[----:B-1----:R1:W2:Y:S02]  /*b0f0*/  SYNCS.PHASECHK.TRANS64.TRYWAIT P1, [R3+URZ+0x130], R8 ;  /* 0x00013008030075a7 */ /* 0x0022a400080211ff */
[----:B--2---:R-:W-:Y:S05]  /*b100*/  @!P1 NANOSLEEP.SYNCS 0x989680 ;  /* 0x009896800000995d */ /* 0x004fea0003900000 */
[----:B------:R-:W2:Y:S02]  /*b110*/  @!P1 SYNCS.PHASECHK.TRANS64 P1, [R3+URZ+0x130], R8 ;  /* 0x00013008030095a7 */ /* 0x000ea400080210ff */
[----:B--2---:R-:W-:Y:S05]  /*b120*/  @!P1 BRA `(.L_x_211) ;  /* 0xfffffffc00f09947 */ /* 0x004fea000383ffff */
[----:B------:R-:W-:Y:S05]  /*b130*/  BRA `(.L_x_212) ;  /* 0xffffffa800187947 */ /* 0x000fea000383ffff */
.L_x_101:
[----:B------:R-:W-:Y:S07]  /*b140*/  MOV R3, UR31 ;  /* 0x0000001f00037c02 */ /* 0x000fee0008000f00 */
.L_x_213:
[----:B-1----:R1:W2:Y:S02]  /*b150*/  SYNCS.PHASECHK.TRANS64.TRYWAIT P0, [R3+URZ+0x138], R8 ;  /* 0x00013808030075a7 */ /* 0x0022a400080011ff */
[----:B--2---:R-:W-:Y:S05]  /*b160*/  @!P0 NANOSLEEP.SYNCS 0x989680 ;  /* 0x009896800000895d */ /* 0x004fea0003900000 */
[----:B------:R-:W2:Y:S02]  /*b170*/  @!P0 SYNCS.PHASECHK.TRANS64 P0, [R3+URZ+0x138], R8 ;  /* 0x00013808030085a7 */ /* 0x000ea400080010ff */
[----:B--2---:R-:W-:Y:S05]  /*b180*/  @!P0 BRA `(.L_x_213) ;  /* 0xfffffffc00f08947 */ /* 0x004fea000383ffff */
[----:B------:R-:W-:Y:S05]  /*b190*/  BRA `(.L_x_214) ;  /* 0xffffffa800687947 */ /* 0x000fea000383ffff */
.L_x_103:
[----:B-1----:R-:W-:-:S07]  /*b1a0*/  MOV R0, UR31 ;  /* 0x0000001f00007c02 */ /* 0x002fce0008000f00 */
.L_x_215:
[----:B-1----:R1:W2:Y:S02]  /*b1b0*/  SYNCS.PHASECHK.TRANS64.TRYWAIT P0, [R0+URZ+0x120], R3 ;  /* 0x00012003000075a7 */ /* 0x0022a400080011ff */
[----:B--2---:R-:W-:Y:S05]  /*b1c0*/  @!P0 NANOSLEEP.SYNCS 0x989680 ;  /* 0x009896800000895d */ /* 0x004fea0003900000 */
[----:B------:R-:W2:Y:S02]  /*b1d0*/  @!P0 SYNCS.PHASECHK.TRANS64 P0, [R0+URZ+0x120], R3 ;  /* 0x00012003000085a7 */ /* 0x000ea400080010ff */
[----:B--2---:R-:W-:Y:S05]  /*b1e0*/  @!P0 BRA `(.L_x_215) ;  /* 0xfffffffc00f08947 */ /* 0x004fea000383ffff */
[----:B------:R-:W-:Y:S05]  /*b1f0*/  BRA `(.L_x_216) ;  /* 0xffffffa800d47947 */ /* 0x000fea000383ffff */
.L_x_104:
[----:B-1----:R-:W-:-:S07]  /*b200*/  MOV R0, UR31 ;  /* 0x0000001f00007c02 */ /* 0x002fce0008000f00 */
.L_x_217:
[----:B-1----:R1:W2:Y:S02]  /*b210*/  SYNCS.PHASECHK.TRANS64.TRYWAIT P0, [R0+URZ+0x128], R3 ;  /* 0x00012803000075a7 */ /* 0x0022a400080011ff */
[----:B--2---:R-:W-:Y:S05]  /*b220*/  @!P0 NANOSLEEP.SYNCS 0x989680 ;  /* 0x009896800000895d */ /* 0x004fea0003900000 */
[----:B------:R-:W2:Y:S02]  /*b230*/  @!P0 SYNCS.PHASECHK.TRANS64 P0, [R0+URZ+0x128], R3 ;  /* 0x00012803000085a7 */ /* 0x000ea400080010ff */
[----:B--2---:R-:W-:Y:S05]  /*b240*/  @!P0 BRA `(.L_x_217) ;  /* 0xfffffffc00f08947 */ /* 0x004fea000383ffff */
[----:B------:R-:W-:Y:S05]  /*b250*/  BRA `(.L_x_218) ;  /* 0xffffffa800c47947 */ /* 0x000fea000383ffff */
.L_x_105:
[----:B-1----:R-:W-:-:S07]  /*b260*/  MOV R0, UR31 ;  /* 0x0000001f00007c02 */ /* 0x002fce0008000f00 */
.L_x_219:
[----:B-1----:R1:W2:Y:S02]  /*b270*/  SYNCS.PHASECHK.TRANS64.TRYWAIT P0, [R0+URZ+0x130], R3 ;  /* 0x00013003000075a7 */ /* 0x0022a400080011ff */
[----:B--2---:R-:W-:Y:S05]  /*b280*/  @!P0 NANOSLEEP.SYNCS 0x989680 ;  /* 0x009896800000895d */ /* 0x004fea0003900000 */
[----:B------:R-:W2:Y:S02]  /*b290*/  @!P0 SYNCS.PHASECHK.TRANS64 P0, [R0+URZ+0x130], R3 ;  /* 0x00013003000085a7 */ /* 0x000ea400080010ff */
[----:B--2---:R-:W-:Y:S05]  /*b2a0*/  @!P0 BRA `(.L_x_219) ;  /* 0xfffffffc00f08947 */ /* 0x004fea000383ffff */
[----:B------:R-:W-:Y:S05]  /*b2b0*/  BRA `(.L_x_220) ;  /* 0xffffffa800b47947 */ /* 0x000fea000383ffff */
.L_x_107:
[----:B------:R-:W-:Y:S07]  /*b2c0*/  MOV R0, UR49 ;  /* 0x0000003100007c02 */ /* 0x000fee0008000f00 */
.L_x_221:
[----:B-1----:R1:W2:Y:S02]  /*b2d0*/  SYNCS.PHASECHK.TRANS64.TRYWAIT P0, [R0+URZ+0x150], R3 ;  /* 0x00015003000075a7 */ /* 0x0022a400080011ff */
[----:B--2---:R-:W-:Y:S05]  /*b2e0*/  @!P0 NANOSLEEP.SYNCS 0x989680 ;  /* 0x009896800000895d */ /* 0x004fea0003900000 */
[----:B------:R-:W2:Y:S02]  /*b2f0*/  @!P0 SYNCS.PHASECHK.TRANS64 P0, [R0+URZ+0x150], R3 ;  /* 0x00015003000085a7 */ /* 0x000ea400080010ff */
[----:B--2---:R-:W-:Y:S05]  /*b300*/  @!P0 BRA `(.L_x_221) ;  /* 0xfffffffc00f08947 */ /* 0x004fea000383ffff */
[----:B------:R-:W-:Y:S05]  /*b310*/  BRA `(.L_x_222) ;  /* 0xffffffac008c7947 */ /* 0x000fea000383ffff */
.L_x_118:
[----:B-1----:R-:W-:Y:S04]  /*b320*/  MOV R2, UR49 ;  /* 0x0000003100027c02 */ /* 0x002fe80008000f00 */
[----:B------:R1:W2:Y:S03]  /*b330*/  SYNCS.PHASECHK.TRANS64.TRYWAIT P1, [R2+URZ+0x100], R3 ;  /* 0x00010003020075a7 */ /* 0x0002a600080211ff */
[----:B--2---:R-:W-:Y:S05]  /*b340*/  @!P1 NANOSLEEP.SYNCS 0x989680 ;  /* 0x009896800000995d */ /* 0x004fea0003900000 */
[----:B------:R-:W2:Y:S02]  /*b350*/  @!P1 SYNCS.PHASECHK.TRANS64 P1, [R2+URZ+0x100], R3 ;  /* 0x00010003020095a7 */ /* 0x000ea400080210ff */
[----:B--2---:R-:W-:Y:S05]  /*b360*/  @!P1 BRA `(.L_x_118) ;  /* 0xfffffffc00ec9947 */ /* 0x004fea000383ffff */
[----:B------:R-:W-:Y:S05]  /*b370*/  BRA `(.L_x_117) ;  /* 0xffffffbc00587947 */ /* 0x000fea000383ffff */
.L_x_120:
[----:B------:R1:W1:Y:S02]  /*b380*/  SYNCS.PHASECHK.TRANS64.TRYWAIT P0, [R105+URZ+0x160], R0 ;  /* 0x00016000690075a7 */ /* 0x00026400080011ff */
[----:B-1----:R-:W-:Y:S05]  /*b390*/  @!P0 NANOSLEEP.SYNCS 0x989680 ;  /* 0x009896800000895d */ /* 0x002fea0003900000 */
[----:B------:R-:W1:Y:S02]  /*b3a0*/  @!P0 SYNCS.PHASECHK.TRANS64 P0, [R105+URZ+0x160], R0 ;  /* 0x00016000690085a7 */ /* 0x000e6400080010ff */
[----:B-1----:R-:W-:Y:S05]  /*b3b0*/  @!P0 BRA `(.L_x_120) ;  /* 0xfffffffc00f08947 */ /* 0x002fea000383ffff */
[----:B------:R-:W-:Y:S05]  /*b3c0*/  BRA `(.L_x_119) ;  /* 0xffffffbc00807947 */ /* 0x000fea000383ffff */
.L_x_129:
[----:B---3--:R3:W4:Y:S02]  /*b3d0*/  SYNCS.PHASECHK.TRANS64.TRYWAIT P0, [R3+URZ+0x100], R0 ;  /* 0x00010000030075a7 */ /* 0x00872400080011ff */
[----:B----4-:R-:W-:Y:S05]  /*b3e0*/  @!P0 NANOSLEEP.SYNCS 0x989680 ;  /* 0x009896800000895d */ /* 0x010fea0003900000 */
[----:B------:R-:W4:Y:S02]  /*b3f0*/  @!P0 SYNCS.PHASECHK.TRANS64 P0, [R3+URZ+0x100], R0 ;  /* 0x00010000030085a7 */ /* 0x000f2400080010ff */
[----:B----4-:R-:W-:Y:S05]  /*b400*/  @!P0 BRA `(.L_x_129) ;  /* 0xfffffffc00f08947 */ /* 0x010fea000383ffff */
[----:B------:R-:W-:Y:S05]  /*b410*/  BRA `(.L_x_128) ;  /* 0xffffffc800647947 */ /* 0x000fea000383ffff */
.L_x_137:
[----:B-1----:R1:W4:Y:S02]  /*b420*/  SYNCS.PHASECHK.TRANS64.TRYWAIT P0, [R70+URZ+0x100], R5 ;  /* 0x00010005460075a7 */ /* 0x00232400080011ff */
[----:B----4-:R-:W-:Y:S05]  /*b430*/  @!P0 NANOSLEEP.SYNCS 0x989680 ;  /* 0x009896800000895d */ /* 0x010fea0003900000 */
[----:B------:R-:W4:Y:S02]  /*b440*/  @!P0 SYNCS.PHASECHK.TRANS64 P0, [R70+URZ+0x100], R5 ;  /* 0x00010005460085a7 */ /* 0x000f2400080010ff */
[----:B----4-:R-:W-:Y:S05]  /*b450*/  @!P0 BRA `(.L_x_137) ;  /* 0xfffffffc00f08947 */ /* 0x010fea000383ffff */
[----:B------:R-:W-:Y:S05]  /*b460*/  BRA `(.L_x_136) ;  /* 0xffffffd4006c7947 */ /* 0x000fea000383ffff */
.L_x_145:
[----:B-1----:R1:W4:Y:S02]  /*b470*/  SYNCS.PHASECHK.TRANS64.TRYWAIT P0, [R69+URZ+0x100], R4 ;  /* 0x00010004450075a7 */ /* 0x00232400080011ff */
[----:B----4-:R-:W-:Y:S05]  /*b480*/  @!P0 NANOSLEEP.SYNCS 0x989680 ;  /* 0x009896800000895d */ /* 0x010fea0003900000 */
[----:B------:R-:W4:Y:S02]  /*b490*/  @!P0 SYNCS.PHASECHK.TRANS64 P0, [R69+URZ+0x100], R4 ;  /* 0x00010004450085a7 */ /* 0x000f2400080010ff */
[----:B----4-:R-:W-:Y:S05]  /*b4a0*/  @!P0 BRA `(.L_x_145) ;  /* 0xfffffffc00f08947 */ /* 0x010fea000383ffff */
[----:B------:R-:W-:Y:S05]  /*b4b0*/  BRA `(.L_x_144) ;  /* 0xffffffe000707947 */ /* 0x000fea000383ffff */
        .weak           $__internal_0_$__cuda_sm10x_tcgen05_guardrail_trap_col_being_dealloced_not_returned_by_alloc
        .type           $__internal_0_$__cuda_sm10x_tcgen05_guardrail_trap_col_being_dealloced_not_returned_by_alloc,@function
        .size           $__internal_0_$__cuda_sm10x_tcgen05_guardrail_trap_col_being_dealloced_not_returned_by_alloc,($__internal_1_$__cuda_sm10x_tcgen05_guardrail_trap_phase_invalid_during_alloc - $__internal_0_$__cuda_sm10x_tcgen05_guardrail_trap_col_being_dealloced_not_returned_by_alloc)
$__internal_0_$__cuda_sm10x_tcgen05_guardrail_trap_col_being_dealloced_not_returned_by_alloc:
[----:B------:R-:W-:Y:S05]  /*b4c0*/  BPT.TRAP 0x1 ;  /* 0x000000040000795c */ /* 0x000fea0000300000 */
[----:B------:R-:W-:-:S04]  /*b4d0*/  HFMA2 R3, -RZ, RZ, 0, 0 ;  /* 0x00000000ff037431 */ /* 0x000fc800000001ff */
[----:B------:R-:W-:Y:S05]  /*b4e0*/  RET.REL.NODEC R2 `(_ZN7cutlass13device_kernelINS_4conv6kernel13ConvUniversalINS1_16ConvProblemShapeILNS1_8OperatorE0ELi2EEENS1_10collective14CollectiveConvINS1_47MainloopSm100TmaUmmaWarpSpecializedImplicitGemmILS5_0ELi16ELi2ELi1ELi2EN4cute5tupleIJNSA_1CILi2EEENSC_ILi1EEESE_EEEEENSB_IJNSC_ILi256EEENSC_ILi128EEENSB_IJNSC_ILi32EEEEEEEEENS_10bfloat16_tESM_NSA_8TiledMMAINSA_8MMA_AtomIJNSA_26SM100_MMA_F16BF16_2x1SM_SSISM_SM_fLi256ELi128ELNSA_4UMMA5MajorE0ELSR_0ELNSQ_7ScaleInE0ELSS_0EEEEEENSA_6LayoutINSB_IJSE_SE_SE_EEENSB_IJNSC_ILi0EEESX_SX_EEEEENSB_IJNSA_10UnderscoreES10_S10_EEEEENS7_6detail27Sm100ImplicitGemmTileTraitsINSA_25SM100_TMA_2SM_LOAD_IM2COLENSA_14ComposedLayoutINSA_7SwizzleILi2ELi4ELi3EEENSA_18smem_ptr_flag_bitsILi16EEENSV_INSB_IJNSC_ILi8EEESJ_EEENSB_IJSJ_SE_EEEEEEEvEENS14_INSA_18SM100_TMA_2SM_LOADES1F_vEEEENS_8epilogue10collective18CollectiveEpilogueINS1K_23Sm100TmaWarpSpecializedILi4ELi2ELi32ELb1ELb0EEEJNSB_IJSI_SI_SK_EEENSB_IJNSV_ISI_SE_EENSV_ISJ_SE_EEEEESM_NSB_IJNSB_IJlllEEESE_SX_EEESM_S1U_NS1K_6fusion15FusionCallbacksIS1O_NS1V_17LinearCombinationISM_fSM_fLNS_15FloatRoundStyleE2EEES1P_S1S_JEEENSA_5SM1004TMEM4LOAD26SM100_TMEM_LOAD_32dp32b32xENSA_20SM90_TMA_LOAD_IM2COLES1F_NSA_39AutoVectorizingCopyWithAssumedAlignmentILi128EEENSA_21SM90_TMA_STORE_IM2COLES1F_S27_S27_EEEvvEEEEvNT_6ParamsE) ;  /* 0xffffff4802c47950 */ /* 0x000fea0003c3ffff */
        .weak           $__internal_1_$__cuda_sm10x_tcgen05_guardrail_trap_phase_invalid_during_alloc
        .type           $__internal_1_$__cuda_sm10x_tcgen05_guardrail_trap_phase_invalid_during_alloc,@function
        .size           $__internal_1_$__cuda_sm10x_tcgen05_guardrail_trap_phase_invalid_during_alloc,($__internal_2_$__cuda_sm10x_tcgen05_guardrail_trap_unallocated_columns_being_dealloced - $__internal_1_$__cuda_sm10x_tcgen05_guardrail_trap_phase_invalid_during_alloc)
$__internal_1_$__cuda_sm10x_tcgen05_guardrail_trap_phase_invalid_during_alloc:
[----:B------:R-:W-:Y:S05]  /*b4f0*/  BPT.TRAP 0x1 ;  /* 0x000000040000795c */ /* 0x000fea0000300000 */
[----:B------:R-:W-:-:S04]  /*b500*/  MOV R5, 0x0 ;  /* 0x0000000000057802 */ /* 0x000fc80000000f00 */
[----:B------:R-:W-:Y:S05]  /*b510*/  RET.REL.NODEC R4 `(_ZN7cutlass13device_kernelINS_4conv6kernel13ConvUniversalINS1_16ConvProblemShapeILNS1_8OperatorE0ELi2EEENS1_10collective14CollectiveConvINS1_47MainloopSm100TmaUmmaWarpSpecializedImplicitGemmILS5_0ELi16ELi2ELi1ELi2EN4cute5tupleIJNSA_1CILi2EEENSC_ILi1EEESE_EEEEENSB_IJNSC_ILi256EEENSC_ILi128EEENSB_IJNSC_ILi32EEEEEEEEENS_10bfloat16_tESM_NSA_8TiledMMAINSA_8MMA_AtomIJNSA_26SM100_MMA_F16BF16_2x1SM_SSISM_SM_fLi256ELi128ELNSA_4UMMA5MajorE0ELSR_0ELNSQ_7ScaleInE0ELSS_0EEEEEENSA_6LayoutINSB_IJSE_SE_SE_EEENSB_IJNSC_ILi0EEESX_SX_EEEEENSB_IJNSA_10UnderscoreES10_S10_EEEEENS7_6detail27Sm100ImplicitGemmTileTraitsINSA_25SM100_TMA_2SM_LOAD_IM2COLENSA_14ComposedLayoutINSA_7SwizzleILi2ELi4ELi3EEENSA_18smem_ptr_flag_bitsILi16EEENSV_INSB_IJNSC_ILi8EEESJ_EEENSB_IJSJ_SE_EEEEEEEvEENS14_INSA_18SM100_TMA_2SM_LOADES1F_vEEEENS_8epilogue10collective18CollectiveEpilogueINS1K_23Sm100TmaWarpSpecializedILi4ELi2ELi32ELb1ELb0EEEJNSB_IJSI_SI_SK_EEENSB_IJNSV_ISI_SE_EENSV_ISJ_SE_EEEEESM_NSB_IJNSB_IJlllEEESE_SX_EEESM_S1U_NS1K_6fusion15FusionCallbacksIS1O_NS1V_17LinearCombinationISM_fSM_fLNS_15FloatRoundStyleE2EEES1P_S1S_JEEENSA_5SM1004TMEM4LOAD26SM100_TMEM_LOAD_32dp32b32xENSA_20SM90_TMA_LOAD_IM2COLES1F_NSA_39AutoVectorizingCopyWithAssumedAlignmentILi128EEENSA_21SM90_TMA_STORE_IM2COLES1F_S27_S27_EEEvvEEEEvNT_6ParamsE) ;  /* 0xffffff4804b87950 */ /* 0x000fea0003c3ffff */
        .weak           $__internal_2_$__cuda_sm10x_tcgen05_guardrail_trap_unallocated_columns_being_dealloced
        .type           $__internal_2_$__cuda_sm10x_tcgen05_guardrail_trap_unallocated_columns_being_dealloced,@function
        .size           $__internal_2_$__cuda_sm10x_tcgen05_guardrail_trap_unallocated_columns_being_dealloced,(.L_x_224 - $__internal_2_$__cuda_sm10x_tcgen05_guardrail_trap_unallocated_columns_being_dealloced)
$__internal_2_$__cuda_sm10x_tcgen05_guardrail_trap_unallocated_columns_being_dealloced:
[----:B------:R-:W-:Y:S05]  /*b520*/  BPT.TRAP 0x1 ;  /* 0x000000040000795c */ /* 0x000fea0000300000 */
[----:B------:R-:W-:-:S04]  /*b530*/  HFMA2 R3, -RZ, RZ, 0, 0 ;  /* 0x00000000ff037431 */ /* 0x000fc800000001ff */
[----:B------:R-:W-:Y:S05]  /*b540*/  RET.REL.NODEC R2 `(_ZN7cutlass13device_kernelINS_4conv6kernel13ConvUniversalINS1_16ConvProblemShapeILNS1_8OperatorE0ELi2EEENS1_10collective14CollectiveConvINS1_47MainloopSm100TmaUmmaWarpSpecializedImplicitGemmILS5_0ELi16ELi2ELi1ELi2EN4cute5tupleIJNSA_1CILi2EEENSC_ILi1EEESE_EEEEENSB_IJNSC_ILi256EEENSC_ILi128EEENSB_IJNSC_ILi32EEEEEEEEENS_10bfloat16_tESM_NSA_8TiledMMAINSA_8MMA_AtomIJNSA_26SM100_MMA_F16BF16_2x1SM_SSISM_SM_fLi256ELi128ELNSA_4UMMA5MajorE0ELSR_0ELNSQ_7ScaleInE0ELSS_0EEEEEENSA_6LayoutINSB_IJSE_SE_SE_EEENSB_IJNSC_ILi0EEESX_SX_EEEEENSB_IJNSA_10UnderscoreES10_S10_EEEEENS7_6detail27Sm100ImplicitGemmTileTraitsINSA_25SM100_TMA_2SM_LOAD_IM2COLENSA_14ComposedLayoutINSA_7SwizzleILi2ELi4ELi3EEENSA_18smem_ptr_flag_bitsILi16EEENSV_INSB_IJNSC_ILi8EEESJ_EEENSB_IJSJ_SE_EEEEEEEvEENS14_INSA_18SM100_TMA_2SM_LOADES1F_vEEEENS_8epilogue10collective18CollectiveEpilogueINS1K_23Sm100TmaWarpSpecializedILi4ELi2ELi32ELb1ELb0EEEJNSB_IJSI_SI_SK_EEENSB_IJNSV_ISI_SE_EENSV_ISJ_SE_EEEEESM_NSB_IJNSB_IJlllEEESE_SX_EEESM_S1U_NS1K_6fusion15FusionCallbacksIS1O_NS1V_17LinearCombinationISM_fSM_fLNS_15FloatRoundStyleE2EEES1P_S1S_JEEENSA_5SM1004TMEM4LOAD26SM100_TMEM_LOAD_32dp32b32xENSA_20SM90_TMA_LOAD_IM2COLES1F_NSA_39AutoVectorizingCopyWithAssumedAlignmentILi128EEENSA_21SM90_TMA_STORE_IM2COLES1F_S27_S27_EEEvvEEEEvNT_6ParamsE) ;  /* 0xffffff4802ac7950 */ /* 0x000fea0003c3ffff */
.L_x_223:
[----:B------:R-:W-:-:S00]  /*b550*/  BRA `(.L_x_223) ;  /* 0xfffffffc00fc7947 */ /* 0x000fc0000383ffff */
[----:B------:R-:W-:-:S00]  /*b560*/  NOP ;  /* 0x0000000000007918 */ /* 0x000fc00000000000 */
        /* <DEDUP_REMOVED lines=9> */
.L_x_224:


//--------------------- .nv.global.init           --------------------------
	.section	.nv.global.init,"aw",@progbits
.nv.global.init:
	.type		$str$29,@object
	.size		$str$29,($str$30 - $str$29)
$str$29:
        /*0000*/ 	.byte	0x28, 0x61, 0x64, 0x64, 0x72, 0x65, 0x73, 0x73, 0x20, 0x26, 0x20, 0x6d, 0x61, 0x73, 0x6b, 0x29
        /*0010*/ 	.byte	0x20, 0x3d, 0x3d, 0x20, 0x30, 0x00
	.type		$str$30,@object
	.size		$str$30,($str$28 - $str$30)
$str$30:
        /*0016*/ 	.byte	0x2f, 0x74, 0x6d, 0x70, 0x2f, 0x63, 0x75, 0x74, 0x6c, 0x61, 0x73, 0x73, 0x5f, 0x73, 0x77, 0x65
        /*0026*/ 	.byte	0x65, 0x70, 0x5f, 0x73, 0x72, 0x63, 0x2f, 0x69, 0x6e, 0x63, 0x6c, 0x75, 0x64, 0x65, 0x2f, 0x63
        /*0036*/ 	.byte	0x75, 0x74, 0x65, 0x2f, 0x70, 0x6f, 0x69, 0x6e, 0x74, 0x65, 0x72, 0x5f, 0x66, 0x6c, 0x61, 0x67
        /*0046*/ 	.byte	0x67, 0x65, 0x64, 0x2e, 0x68, 0x70, 0x70, 0x00
	.type		$str$28,@object
	.size		$str$28,($str$27 - $str$28)
$str$28:
        /*004e*/ 	.byte	0x2f, 0x74, 0x6d, 0x70, 0x2f, 0x63, 0x75, 0x74, 0x6c, 0x61, 0x73, 0x73, 0x5f, 0x73, 0x77, 0x65
        /*005e*/ 	.byte	0x65, 0x70, 0x5f, 0x73, 0x72, 0x63, 0x2f, 0x69, 0x6e, 0x63, 0x6c, 0x75, 0x64, 0x65, 0x2f, 0x63
        /*006e*/ 	.byte	0x75, 0x74, 0x65, 0x2f, 0x61, 0x74, 0x6f, 0x6d, 0x2f, 0x63, 0x6f, 0x70, 0x79, 0x5f, 0x74, 0x72
        /*007e*/ 	.byte	0x61, 0x69, 0x74, 0x73, 0x5f, 0x73, 0x6d, 0x31, 0x30, 0x30, 0x2e, 0x68, 0x70, 0x70, 0x00
	.type		$str$27,@object
	.size		$str$27,(__unnamed_1 - $str$27)
$str$27:
        /*008d*/ 	.byte	0x28, 0x28, 0x75, 0x69, 0x6e, 0x74, 0x33, 0x32, 0x5f, 0x74, 0x28, 0x74, 0x68, 0x72, 0x65, 0x61
        /*009d*/ 	.byte	0x64, 0x49, 0x64, 0x78, 0x2e, 0x78, 0x29, 0x20, 0x2f, 0x20, 0x33, 0x32, 0x29, 0x20, 0x25, 0x20
        /*00ad*/ 	.byte	0x34, 0x29, 0x20, 0x3d, 0x3d, 0x20, 0x28, 0x28, 0x28, 0x74, 0x6d, 0x65, 0x6d, 0x5f, 0x61, 0x64
        /*00bd*/ 	.byte	0x64, 0x72, 0x20, 0x3e, 0x3e, 0x20, 0x31, 0x36, 0x29, 0x20, 0x2f, 0x20, 0x33, 0x32, 0x29, 0x20
        /*00cd*/ 	.byte	0x25, 0x20, 0x34, 0x29, 0x00
	.type		__unnamed_1,@object
	.size		__unnamed_1,(__unnamed_2 - __unnamed_1)
__unnamed_1:
        /*00d2*/ 	.byte	0x61, 0x75, 0x74, 0x6f, 0x20, 0x63, 0x75, 0x74, 0x65, 0x3a, 0x3a, 0x61, 0x73, 0x5f, 0x70, 0x6f
        /* <DEDUP_REMOVED lines=24> */
        /*0262*/ 	.byte	0x34, 0x30, 0x39, 0x36, 0x3e, 0x3e, 0x3e, 0x3e, 0x5d, 0x00
	.type		__unnamed_2,@object
	.size		__unnamed_2,(.L_2 - __unnamed_2)
__unnamed_2:
        /* <DEDUP_REMOVED lines=42> */
        /*050c*/ 	.byte	0x3e, 0x3e, 0x5d, 0x00
.L_2:


//--------------------- .nv.shared._ZN7cutlass13device_kernelINS_4conv6kernel13ConvUniversalINS1_16ConvProblemShapeILNS1_8OperatorE0ELi2EEENS1_10collective14CollectiveConvINS1_47MainloopSm100TmaUmmaWarpSpecializedImplicitGemmILS5_0ELi16ELi2ELi1ELi2EN4cute5tupleIJNSA_1CILi2EEENSC_ILi1EEESE_EEEEENSB_IJNSC_ILi256EEENSC_ILi128EEENSB_IJNSC_ILi32EEEEEEEEENS_10bfloat16_tESM_NSA_8TiledMMAINSA_8MMA_AtomIJNSA_26SM100_MMA_F16BF16_2x1SM_SSISM_SM_fLi256ELi128ELNSA_4UMMA5MajorE0ELSR_0ELNSQ_7ScaleInE0ELSS_0EEEEEENSA_6LayoutINSB_IJSE_SE_SE_EEENSB_IJNSC_ILi0EEESX_SX_EEEEENSB_IJNSA_10UnderscoreES10_S10_EEEEENS7_6detail27Sm100ImplicitGemmTileTraitsINSA_25SM100_TMA_2SM_LOAD_IM2COLENSA_14ComposedLayoutINSA_7SwizzleILi2ELi4ELi3EEENSA_18smem_ptr_flag_bitsILi16EEENSV_INSB_IJNSC_ILi8EEESJ_EEENSB_IJSJ_SE_EEEEEEEvEENS14_INSA_18SM100_TMA_2SM_LOADES1F_vEEEENS_8epilogue10collective18CollectiveEpilogueINS1K_23Sm100TmaWarpSpecializedILi4ELi2ELi32ELb1ELb0EEEJNSB_IJSI_SI_SK_EEENSB_IJNSV_ISI_SE_EENSV_ISJ_SE_EEEEESM_NSB_IJNSB_IJlllEEESE_SX_EEESM_S1U_NS1K_6fusion15FusionCallbacksIS1O_NS1V_17LinearCombinationISM_fSM_fLNS_15FloatRoundStyleE2EEES1P_S1S_JEEENSA_5SM1004TMEM4LOAD26SM100_TMEM_LOAD_32dp32b32xENSA_20SM90_TMA_LOAD_IM2COLES1F_NSA_39AutoVectorizingCopyWithAssumedAlignmentILi128EEENSA_21SM90_TMA_STORE_IM2COLES1F_S27_S27_EEEvvEEEEvNT_6ParamsE --------------------------
	.section	.nv.shared._ZN7cutlass13device_kernelINS_4conv6kernel13ConvUniversalINS1_16ConvProblemShapeILNS1_8OperatorE0ELi2EEENS1_10collective14CollectiveConvINS1_47MainloopSm100TmaUmmaWarpSpecializedImplicitGemmILS5_0ELi16ELi2ELi1ELi2EN4cute5tupleIJNSA_1CILi2EEENSC_ILi1EEESE_EEEEENSB_IJNSC_ILi256EEENSC_ILi128EEENSB_IJNSC_ILi32EEEEEEEEENS_10bfloat16_tESM_NSA_8TiledMMAINSA_8MMA_AtomIJNSA_26SM100_MMA_F16BF16_2x1SM_SSISM_SM_fLi256ELi128ELNSA_4UMMA5MajorE0ELSR_0ELNSQ_7ScaleInE0ELSS_0EEEEEENSA_6LayoutINSB_IJSE_SE_SE_EEENSB_IJNSC_ILi0EEESX_SX_EEEEENSB_IJNSA_10UnderscoreES10_S10_EEEEENS7_6detail27Sm100ImplicitGemmTileTraitsINSA_25SM100_TMA_2SM_LOAD_IM2COLENSA_14ComposedLayoutINSA_7SwizzleILi2ELi4ELi3EEENSA_18smem_ptr_flag_bitsILi16EEENSV_INSB_IJNSC_ILi8EEESJ_EEENSB_IJSJ_SE_EEEEEEEvEENS14_INSA_18SM100_TMA_2SM_LOADES1F_vEEEENS_8epilogue10collective18CollectiveEpilogueINS1K_23Sm100TmaWarpSpecializedILi4ELi2ELi32ELb1ELb0EEEJNSB_IJSI_SI_SK_EEENSB_IJNSV_ISI_SE_EENSV_ISJ_SE_EEEEESM_NSB_IJNSB_IJlllEEESE_SX_EEESM_S1U_NS1K_6fusion15FusionCallbacksIS1O_NS1V_17LinearCombinationISM_fSM_fLNS_15FloatRoundStyleE2EEES1P_S1S_JEEENSA_5SM1004TMEM4LOAD26SM100_TMEM_LOAD_32dp32b32xENSA_20SM90_TMA_LOAD_IM2COLES1F_NSA_39AutoVectorizingCopyWithAssumedAlignmentILi128EEENSA_21SM90_TMA_STORE_IM2COLES1F_S27_S27_EEEvvEEEEvNT_6ParamsE,"aw",@nobits
	.sectionflags	@""
	.align	16
	.zero		1024


//--------------------- .nv.shared.reserved.0     --------------------------
	.section	.nv.shared.reserved.0,"aw",@nobits
	.weak		__nv_reservedSMEM_offset_0_alias
	.size		__nv_reservedSMEM_offset_0_alias, 0, 64
	.other		__nv_reservedSMEM_offset_0_alias,@"STO_CUDA_RESERVED_SHARED STV_DEFAULT"
__nv_reservedSMEM_offset_0_alias:
	.zero		0
.nv.shared.reserved.0:
	.zero		64
	.weak		__nv_reservedSMEM_tcgen05_partition
	.type		__nv_reservedSMEM_tcgen05_partition,@object
	.size		__nv_reservedSMEM_tcgen05_partition,(.L_0 - __nv_reservedSMEM_tcgen05_partition)
__nv_reservedSMEM_tcgen05_partition:
	.zero		32
.L_0:


//--------------------- .nv.global                --------------------------
	.section	.nv.global,"aw",@nobits
.nv.global:
	.type		_ZN39_INTERNAL_220aa562_4_k_cu_c3264413_31854cute1_E,@object
	.size		_ZN39_INTERNAL_220aa562_4_k_cu_c3264413_31854cute1_E,(_ZN39_INTERNAL_220aa562_4_k_cu_c3264413_31854cuda3std3__45__cpo6cbeginE - _ZN39_INTERNAL_220aa562_4_k_cu_c3264413_31854cute1_E)
_ZN39_INTERNAL_220aa562_4_k_cu_c3264413_31854cute1_E:
	.zero		1
	.type		_ZN39_INTERNAL_220aa562_4_k_cu_c3264413_31854cuda3std3__45__cpo6cbeginE,@object
	.size		_ZN39_INTERNAL_220aa562_4_k_cu_c3264413_31854cuda3std3__45__cpo6cbeginE,(_ZN39_INTERNAL_220aa562_4_k_cu_c3264413_31854cuda3std3__48in_placeE - _ZN39_INTERNAL_220aa562_4_k_cu_c3264413_31854cuda3std3__45__cpo6cbeginE)
_ZN39_INTERNAL_220aa562_4_k_cu_c3264413_31854cuda3std3__45__cpo6cbeginE:
	.zero		1
	.type		_ZN39_INTERNAL_220aa562_4_k_cu_c3264413_31854cuda3std3__48in_placeE,@object
	.size		_ZN39_INTERNAL_220aa562_4_k_cu_c3264413_31854cuda3std3__48in_placeE,(_ZN39_INTERNAL_220aa562_4_k_cu_c3264413_31854cuda3std6ranges3__45__cpo9iter_moveE - _ZN39_INTERNAL_220aa562_4_k_cu_c3264413_31854cuda3std3__48in_placeE)
_ZN39_INTERNAL_220aa562_4_k_cu_c3264413_31854cuda3std3__48in_placeE:
	.zero		1
	.type		_ZN39_INTERNAL_220aa562_4_k_cu_c3264413_31854cuda3std6ranges3__45__cpo9iter_moveE,@object
	.size		_ZN39_INTERNAL_220aa562_4_k_cu_c3264413_31854cuda3std6ranges3__45__cpo9iter_moveE,(_ZN39_INTERNAL_220aa562_4_k_cu_c3264413_31854cuda3std3__45__cpo5beginE - _ZN39_INTERNAL_220aa562_4_k_cu_c3264413_31854cuda3std6ranges3__45__cpo9iter_moveE)
_ZN39_INTERNAL_220aa562_4_k_cu_c3264413_31854cuda3std6ranges3__45__cpo9iter_moveE:
	.zero		1
	.type		_ZN39_INTERNAL_220aa562_4_k_cu_c3264413_31854cuda3std3__45__cpo5beginE,@object
	.size		_ZN39_INTERNAL_220aa562_4_k_cu_c3264413_31854cuda3std3__45__cpo5beginE,(_ZN39_INTERNAL_220aa562_4_k_cu_c3264413_31854cuda3std3__441_GLOBAL__N__220aa562_4_k_cu_c3264413_31856ignoreE - _ZN39_INTERNAL_220aa562_4_k_cu_c3264413_31854cuda3std3__45__cpo5beginE)
_ZN39_INTERNAL_220aa562_4_k_cu_c3264413_31854cuda3std3__45__cpo5beginE:
	.zero		1
	.type		_ZN39_INTERNAL_220aa562_4_k_cu_c3264413_31854cuda3std3__441_GLOBAL__N__220aa562_4_k_cu_c3264413_31856ignoreE,@object
	.size		_ZN39_INTERNAL_220aa562_4_k_cu_c3264413_31854cuda3std3__441_GLOBAL__N__220aa562_4_k_cu_c3264413_31856ignoreE,(_ZN39_INTERNAL_220aa562_4_k_cu_c3264413_31854cute7productE - _ZN39_INTERNAL_220aa562_4_k_cu_c3264413_31854cuda3std3__441_GLOBAL__N__220aa562_4_k_cu_c3264413_31856ignoreE)
_ZN39_INTERNAL_220aa562_4_k_cu_c3264413_31854cuda3std3__441_GLOBAL__N__220aa562_4_k_cu_c3264413_31856ignoreE:
	.zero		1
	.type		_ZN39_INTERNAL_220aa562_4_k_cu_c3264413_31854cute7productE,@object
	.size		_ZN39_INTERNAL_220aa562_4_k_cu_c3264413_31854cute7productE,(_ZN39_INTERNAL_220aa562_4_k_cu_c3264413_31854cuda3std3__45__cpo3endE - _ZN39_INTERNAL_220aa562_4_k_cu_c3264413_31854cute7productE)
_ZN39_INTERNAL_220aa562_4_k_cu_c3264413_31854cute7productE:
	.zero		1
	.type		_ZN39_INTERNAL_220aa562_4_k_cu_c3264413_31854cuda3std3__45__cpo3endE,@object
	.size		_ZN39_INTERNAL_220aa562_4_k_cu_c3264413_31854cuda3std3__45__cpo3endE,(_ZN39_INTERNAL_220aa562_4_k_cu_c3264413_31854cuda3std3__419piecewise_constructE - _ZN39_INTERNAL_220aa562_4_k_cu_c3264413_31854cuda3std3__45__cpo3endE)
_ZN39_INTERNAL_220aa562_4_k_cu_c3264413_31854cuda3std3__45__cpo3endE:
	.zero		1
	.type		_ZN39_INTERNAL_220aa562_4_k_cu_c3264413_31854cuda3std3__419piecewise_constructE,@object
	.size		_ZN39_INTERNAL_220aa562_4_k_cu_c3264413_31854cuda3std3__419piecewise_constructE,(_ZN39_INTERNAL_220aa562_4_k_cu_c3264413_31854cuda3std3__45__cpo4cendE - _ZN39_INTERNAL_220aa562_4_k_cu_c3264413_31854cuda3std3__419piecewise_constructE)
_ZN39_INTERNAL_220aa562_4_k_cu_c3264413_31854cuda3std3__419piecewise_constructE:
	.zero		1
	.type		_ZN39_INTERNAL_220aa562_4_k_cu_c3264413_31854cuda3std3__45__cpo4cendE,@object
	.size		_ZN39_INTERNAL_220aa562_4_k_cu_c3264413_31854cuda3std3__45__cpo4cendE,(_ZN39_INTERNAL_220aa562_4_k_cu_c3264413_31854cuda3std6ranges3__45__cpo4swapE - _ZN39_INTERNAL_220aa562_4_k_cu_c3264413_31854cuda3std3__45__cpo4cendE)
_ZN39_INTERNAL_220aa562_4_k_cu_c3264413_31854cuda3std3__45__cpo4cendE:
	.zero		1
	.type		_ZN39_INTERNAL_220aa562_4_k_cu_c3264413_31854cuda3std6ranges3__45__cpo4swapE,@object
	.size		_ZN39_INTERNAL_220aa562_4_k_cu_c3264413_31854cuda3std6ranges3__45__cpo4swapE,(.L_10 - _ZN39_INTERNAL_220aa562_4_k_cu_c3264413_31854cuda3std6ranges3__45__cpo4swapE)
_ZN39_INTERNAL_220aa562_4_k_cu_c3264413_31854cuda3std6ranges3__45__cpo4swapE:
	.zero		1
.L_10:


//--------------------- .nv.constant0._ZN7cutlass13device_kernelINS_4conv6kernel13ConvUniversalINS1_16ConvProblemShapeILNS1_8OperatorE0ELi2EEENS1_10collective14CollectiveConvINS1_47MainloopSm100TmaUmmaWarpSpecializedImplicitGemmILS5_0ELi16ELi2ELi1ELi2EN4cute5tupleIJNSA_1CILi2EEENSC_ILi1EEESE_EEEEENSB_IJNSC_ILi256EEENSC_ILi128EEENSB_IJNSC_ILi32EEEEEEEEENS_10bfloat16_tESM_NSA_8TiledMMAINSA_8MMA_AtomIJNSA_26SM100_MMA_F16BF16_2x1SM_SSISM_SM_fLi256ELi128ELNSA_4UMMA5MajorE0ELSR_0ELNSQ_7ScaleInE0ELSS_0EEEEEENSA_6LayoutINSB_IJSE_SE_SE_EEENSB_IJNSC_ILi0EEESX_SX_EEEEENSB_IJNSA_10UnderscoreES10_S10_EEEEENS7_6detail27Sm100ImplicitGemmTileTraitsINSA_25SM100_TMA_2SM_LOAD_IM2COLENSA_14ComposedLayoutINSA_7SwizzleILi2ELi4ELi3EEENSA_18smem_ptr_flag_bitsILi16EEENSV_INSB_IJNSC_ILi8EEESJ_EEENSB_IJSJ_SE_EEEEEEEvEENS14_INSA_18SM100_TMA_2SM_LOADES1F_vEEEENS_8epilogue10collective18CollectiveEpilogueINS1K_23Sm100TmaWarpSpecializedILi4ELi2ELi32ELb1ELb0EEEJNSB_IJSI_SI_SK_EEENSB_IJNSV_ISI_SE_EENSV_ISJ_SE_EEEEESM_NSB_IJNSB_IJlllEEESE_SX_EEESM_S1U_NS1K_6fusion15FusionCallbacksIS1O_NS1V_17LinearCombinationISM_fSM_fLNS_15FloatRoundStyleE2EEES1P_S1S_JEEENSA_5SM1004TMEM4LOAD26SM100_TMEM_LOAD_32dp32b32xENSA_20SM90_TMA_LOAD_IM2COLES1F_NSA_39AutoVectorizingCopyWithAssumedAlignmentILi128EEENSA_21SM90_TMA_STORE_IM2COLES1F_S27_S27_EEEvvEEEEvNT_6ParamsE --------------------------
	.section	.nv.constant0._ZN7cutlass13device_kernelINS_4conv6kernel13ConvUniversalINS1_16ConvProblemShapeILNS1_8OperatorE0ELi2EEENS1_10collective14CollectiveConvINS1_47MainloopSm100TmaUmmaWarpSpecializedImplicitGemmILS5_0ELi16ELi2ELi1ELi2EN4cute5tupleIJNSA_1CILi2EEENSC_ILi1EEESE_EEEEENSB_IJNSC_ILi256EEENSC_ILi128EEENSB_IJNSC_ILi32EEEEEEEEENS_10bfloat16_tESM_NSA_8TiledMMAINSA_8MMA_AtomIJNSA_26SM100_MMA_F16BF16_2x1SM_SSISM_SM_fLi256ELi128ELNSA_4UMMA5MajorE0ELSR_0ELNSQ_7ScaleInE0ELSS_0EEEEEENSA_6LayoutINSB_IJSE_SE_SE_EEENSB_IJNSC_ILi0EEESX_SX_EEEEENSB_IJNSA_10UnderscoreES10_S10_EEEEENS7_6detail27Sm100ImplicitGemmTileTraitsINSA_25SM100_TMA_2SM_LOAD_IM2COLENSA_14ComposedLayoutINSA_7SwizzleILi2ELi4ELi3EEENSA_18smem_ptr_flag_bitsILi16EEENSV_INSB_IJNSC_ILi8EEESJ_EEENSB_IJSJ_SE_EEEEEEEvEENS14_INSA_18SM100_TMA_2SM_LOADES1F_vEEEENS_8epilogue10collective18CollectiveEpilogueINS1K_23Sm100TmaWarpSpecializedILi4ELi2ELi32ELb1ELb0EEEJNSB_IJSI_SI_SK_EEENSB_IJNSV_ISI_SE_EENSV_ISJ_SE_EEEEESM_NSB_IJNSB_IJlllEEESE_SX_EEESM_S1U_NS1K_6fusion15FusionCallbacksIS1O_NS1V_17LinearCombinationISM_fSM_fLNS_15FloatRoundStyleE2EEES1P_S1S_JEEENSA_5SM1004TMEM4LOAD26SM100_TMEM_LOAD_32dp32b32xENSA_20SM90_TMA_LOAD_IM2COLES1F_NSA_39AutoVectorizingCopyWithAssumedAlignmentILi128EEENSA_21SM90_TMA_STORE_IM2COLES1F_S27_S27_EEEvvEEEEvNT_6ParamsE,"a",@progbits
	.sectionflags	@""
	.align	4
.nv.constant0._ZN7cutlass13device_kernelINS_4conv6kernel13ConvUniversalINS1_16ConvProblemShapeILNS1_8OperatorE0ELi2EEENS1_10collective14CollectiveConvINS1_47MainloopSm100TmaUmmaWarpSpecializedImplicitGemmILS5_0ELi16ELi2ELi1ELi2EN4cute5tupleIJNSA_1CILi2EEENSC_ILi1EEESE_EEEEENSB_IJNSC_ILi256EEENSC_ILi128EEENSB_IJNSC_ILi32EEEEEEEEENS_10bfloat16_tESM_NSA_8TiledMMAINSA_8MMA_AtomIJNSA_26SM100_MMA_F16BF16_2x1SM_SSISM_SM_fLi256ELi128ELNSA_4UMMA5MajorE0ELSR_0ELNSQ_7ScaleInE0ELSS_0EEEEEENSA_6LayoutINSB_IJSE_SE_SE_EEENSB_IJNSC_ILi0EEESX_SX_EEEEENSB_IJNSA_10UnderscoreES10_S10_EEEEENS7_6detail27Sm100ImplicitGemmTileTraitsINSA_25SM100_TMA_2SM_LOAD_IM2COLENSA_14ComposedLayoutINSA_7SwizzleILi2ELi4ELi3EEENSA_18smem_ptr_flag_bitsILi16EEENSV_INSB_IJNSC_ILi8EEESJ_EEENSB_IJSJ_SE_EEEEEEEvEENS14_INSA_18SM100_TMA_2SM_LOADES1F_vEEEENS_8epilogue10collective18CollectiveEpilogueINS1K_23Sm100TmaWarpSpecializedILi4ELi2ELi32ELb1ELb0EEEJNSB_IJSI_SI_SK_EEENSB_IJNSV_ISI_SE_EENSV_ISJ_SE_EEEEESM_NSB_IJNSB_IJlllEEESE_SX_EEESM_S1U_NS1K_6fusion15FusionCallbacksIS1O_NS1V_17LinearCombinationISM_fSM_fLNS_15FloatRoundStyleE2EEES1P_S1S_JEEENSA_5SM1004TMEM4LOAD26SM100_TMEM_LOAD_32dp32b32xENSA_20SM90_TMA_LOAD_IM2COLES1F_NSA_39AutoVectorizingCopyWithAssumedAlignmentILi128EEENSA_21SM90_TMA_STORE_IM2COLES1F_S27_S27_EEEvvEEEEvNT_6ParamsE:
	.zero		2944


//--------------------- SYMBOLS --------------------------

	.type		.nv.reservedSmem.offset0,@object
	.size		.nv.reservedSmem.offset0,0x4
	.type		.nv.reservedSmem.cap,@object
	.size		.nv.reservedSmem.cap,0x4
	.type		__assertfail,@function
